//
// Generated by NVIDIA NVVM Compiler
//
// Compiler Build ID: CL-36424714
// Cuda compilation tools, release 13.0, V13.0.88
// Based on NVVM 20.0.0
//

.version 9.0
.target sm_100
.address_size 64

	// .globl	_Z10cal_phase1Piii
// _ZZ10cal_phase1PiiiE15smem_pivot_dist has been demoted
// _ZZ10cal_phase2PiiiE15smem_pivot_dist has been demoted
// _ZZ10cal_phase2PiiiE17smem_current_dist has been demoted
// _ZZ10cal_phase3PiiiE19smem_row_pivot_dist has been demoted
// _ZZ10cal_phase3PiiiE22smem_column_pivot_dist has been demoted

.visible .entry _Z10cal_phase1Piii(
	.param .u64 .ptr .align 1 _Z10cal_phase1Piii_param_0,
	.param .u32 _Z10cal_phase1Piii_param_1,
	.param .u32 _Z10cal_phase1Piii_param_2
)
{
	.reg .pred 	%p<257>;
	.reg .b32 	%r<1397>;
	.reg .b64 	%rd<7>;
	// demoted variable
	.shared .align 4 .b8 _ZZ10cal_phase1PiiiE15smem_pivot_dist[16384];
	ld.param.u64 	%rd3, [_Z10cal_phase1Piii_param_0];
	ld.param.u32 	%r900, [_Z10cal_phase1Piii_param_1];
	ld.param.u32 	%r901, [_Z10cal_phase1Piii_param_2];
	cvta.to.global.u64 	%rd4, %rd3;
	mov.u32 	%r902, %tid.y;
	shl.b32 	%r903, %r902, 1;
	mov.u32 	%r904, %tid.x;
	shl.b32 	%r905, %r904, 1;
	shl.b32 	%r906, %r901, 6;
	add.s32 	%r907, %r906, %r903;
	add.s32 	%r908, %r906, %r905;
	mad.lo.s32 	%r909, %r907, %r900, %r908;
	mul.wide.s32 	%rd5, %r909, 4;
	add.s64 	%rd1, %rd4, %rd5;
	ld.global.u32 	%r910, [%rd1];
	shl.b32 	%r911, %r902, 9;
	mov.u32 	%r912, _ZZ10cal_phase1PiiiE15smem_pivot_dist;
	add.s32 	%r1, %r912, %r911;
	shl.b32 	%r913, %r904, 3;
	add.s32 	%r2, %r1, %r913;
	st.shared.u32 	[%r2], %r910;
	mul.wide.s32 	%rd6, %r900, 4;
	add.s64 	%rd2, %rd1, %rd6;
	ld.global.u32 	%r914, [%rd2];
	st.shared.u32 	[%r2+256], %r914;
	ld.global.u32 	%r915, [%rd1+4];
	st.shared.u32 	[%r2+4], %r915;
	ld.global.u32 	%r916, [%rd2+4];
	st.shared.u32 	[%r2+260], %r916;
	bar.sync 	0;
	ld.shared.u32 	%r1056, [%r2+256];
	ld.shared.u32 	%r1058, [%r2+4];
	ld.shared.u32 	%r1059, [%r2+260];
	ld.shared.u32 	%r1055, [%r2];
	ld.shared.u32 	%r917, [%r1];
	add.s32 	%r7, %r912, %r913;
	ld.shared.u32 	%r1049, [%r7];
	add.s32 	%r9, %r1049, %r917;
	setp.ge.s32 	%p1, %r9, %r1055;
	@%p1 bra 	$L__BB0_2;
	st.shared.u32 	[%r2], %r9;
	ld.shared.u32 	%r1049, [%r7];
	mov.u32 	%r1055, %r9;
$L__BB0_2:
	ld.shared.u32 	%r918, [%r1+256];
	add.s32 	%r13, %r1049, %r918;
	setp.ge.s32 	%p2, %r13, %r1056;
	@%p2 bra 	$L__BB0_4;
	st.shared.u32 	[%r2+256], %r13;
	mov.u32 	%r1056, %r13;
$L__BB0_4:
	ld.shared.u32 	%r919, [%r1];
	ld.shared.u32 	%r1052, [%r7+4];
	add.s32 	%r16, %r1052, %r919;
	setp.ge.s32 	%p3, %r16, %r1058;
	@%p3 bra 	$L__BB0_6;
	st.shared.u32 	[%r2+4], %r16;
	ld.shared.u32 	%r1052, [%r7+4];
	mov.u32 	%r1058, %r16;
$L__BB0_6:
	ld.shared.u32 	%r920, [%r1+256];
	add.s32 	%r20, %r1052, %r920;
	setp.ge.s32 	%p4, %r20, %r1059;
	@%p4 bra 	$L__BB0_8;
	st.shared.u32 	[%r2+260], %r20;
	mov.u32 	%r1059, %r20;
$L__BB0_8:
	ld.shared.u32 	%r22, [%r1+4];
	ld.shared.u32 	%r23, [%r7+256];
	add.s32 	%r24, %r23, %r22;
	setp.ge.s32 	%p5, %r24, %r1055;
	@%p5 bra 	$L__BB0_10;
	st.shared.u32 	[%r2], %r24;
	mov.u32 	%r1055, %r24;
$L__BB0_10:
	ld.shared.u32 	%r1057, [%r1+260];
	add.s32 	%r27, %r23, %r1057;
	setp.ge.s32 	%p6, %r27, %r1056;
	@%p6 bra 	$L__BB0_12;
	st.shared.u32 	[%r2+256], %r27;
	mov.u32 	%r1056, %r27;
$L__BB0_12:
	ld.shared.u32 	%r29, [%r7+260];
	add.s32 	%r30, %r29, %r22;
	setp.ge.s32 	%p7, %r30, %r1058;
	@%p7 bra 	$L__BB0_14;
	st.shared.u32 	[%r2+4], %r30;
	ld.shared.u32 	%r1057, [%r1+260];
	mov.u32 	%r1058, %r30;
$L__BB0_14:
	add.s32 	%r34, %r29, %r1057;
	setp.ge.s32 	%p8, %r34, %r1059;
	@%p8 bra 	$L__BB0_16;
	st.shared.u32 	[%r2+260], %r34;
	mov.u32 	%r1059, %r34;
$L__BB0_16:
	ld.shared.u32 	%r921, [%r1+8];
	ld.shared.u32 	%r1060, [%r7+512];
	add.s32 	%r37, %r1060, %r921;
	setp.ge.s32 	%p9, %r37, %r1055;
	@%p9 bra 	$L__BB0_18;
	st.shared.u32 	[%r2], %r37;
	ld.shared.u32 	%r1060, [%r7+512];
	mov.u32 	%r1055, %r37;
$L__BB0_18:
	ld.shared.u32 	%r922, [%r1+264];
	add.s32 	%r41, %r1060, %r922;
	setp.ge.s32 	%p10, %r41, %r1056;
	@%p10 bra 	$L__BB0_20;
	st.shared.u32 	[%r2+256], %r41;
	mov.u32 	%r1056, %r41;
$L__BB0_20:
	ld.shared.u32 	%r923, [%r1+8];
	ld.shared.u32 	%r1063, [%r7+516];
	add.s32 	%r44, %r1063, %r923;
	setp.ge.s32 	%p11, %r44, %r1058;
	@%p11 bra 	$L__BB0_22;
	st.shared.u32 	[%r2+4], %r44;
	ld.shared.u32 	%r1063, [%r7+516];
	mov.u32 	%r1058, %r44;
$L__BB0_22:
	ld.shared.u32 	%r924, [%r1+264];
	add.s32 	%r48, %r1063, %r924;
	setp.ge.s32 	%p12, %r48, %r1059;
	@%p12 bra 	$L__BB0_24;
	st.shared.u32 	[%r2+260], %r48;
	mov.u32 	%r1059, %r48;
$L__BB0_24:
	ld.shared.u32 	%r50, [%r1+12];
	ld.shared.u32 	%r51, [%r7+768];
	add.s32 	%r52, %r51, %r50;
	setp.ge.s32 	%p13, %r52, %r1055;
	@%p13 bra 	$L__BB0_26;
	st.shared.u32 	[%r2], %r52;
	mov.u32 	%r1055, %r52;
$L__BB0_26:
	ld.shared.u32 	%r1068, [%r1+268];
	add.s32 	%r55, %r51, %r1068;
	setp.ge.s32 	%p14, %r55, %r1056;
	@%p14 bra 	$L__BB0_28;
	st.shared.u32 	[%r2+256], %r55;
	mov.u32 	%r1056, %r55;
$L__BB0_28:
	ld.shared.u32 	%r57, [%r7+772];
	add.s32 	%r58, %r57, %r50;
	setp.ge.s32 	%p15, %r58, %r1058;
	@%p15 bra 	$L__BB0_30;
	st.shared.u32 	[%r2+4], %r58;
	ld.shared.u32 	%r1068, [%r1+268];
	mov.u32 	%r1058, %r58;
$L__BB0_30:
	add.s32 	%r62, %r57, %r1068;
	setp.ge.s32 	%p16, %r62, %r1059;
	@%p16 bra 	$L__BB0_32;
	st.shared.u32 	[%r2+260], %r62;
	mov.u32 	%r1059, %r62;
$L__BB0_32:
	ld.shared.u32 	%r925, [%r1+16];
	ld.shared.u32 	%r1071, [%r7+1024];
	add.s32 	%r65, %r1071, %r925;
	setp.ge.s32 	%p17, %r65, %r1055;
	@%p17 bra 	$L__BB0_34;
	st.shared.u32 	[%r2], %r65;
	ld.shared.u32 	%r1071, [%r7+1024];
	mov.u32 	%r1055, %r65;
$L__BB0_34:
	ld.shared.u32 	%r926, [%r1+272];
	add.s32 	%r69, %r1071, %r926;
	setp.ge.s32 	%p18, %r69, %r1056;
	@%p18 bra 	$L__BB0_36;
	st.shared.u32 	[%r2+256], %r69;
	mov.u32 	%r1056, %r69;
$L__BB0_36:
	ld.shared.u32 	%r927, [%r1+16];
	ld.shared.u32 	%r1074, [%r7+1028];
	add.s32 	%r72, %r1074, %r927;
	setp.ge.s32 	%p19, %r72, %r1058;
	@%p19 bra 	$L__BB0_38;
	st.shared.u32 	[%r2+4], %r72;
	ld.shared.u32 	%r1074, [%r7+1028];
	mov.u32 	%r1058, %r72;
$L__BB0_38:
	ld.shared.u32 	%r928, [%r1+272];
	add.s32 	%r76, %r1074, %r928;
	setp.ge.s32 	%p20, %r76, %r1059;
	@%p20 bra 	$L__BB0_40;
	st.shared.u32 	[%r2+260], %r76;
	mov.u32 	%r1059, %r76;
$L__BB0_40:
	ld.shared.u32 	%r78, [%r1+20];
	ld.shared.u32 	%r79, [%r7+1280];
	add.s32 	%r80, %r79, %r78;
	setp.ge.s32 	%p21, %r80, %r1055;
	@%p21 bra 	$L__BB0_42;
	st.shared.u32 	[%r2], %r80;
	mov.u32 	%r1055, %r80;
$L__BB0_42:
	ld.shared.u32 	%r1079, [%r1+276];
	add.s32 	%r83, %r79, %r1079;
	setp.ge.s32 	%p22, %r83, %r1056;
	@%p22 bra 	$L__BB0_44;
	st.shared.u32 	[%r2+256], %r83;
	mov.u32 	%r1056, %r83;
$L__BB0_44:
	ld.shared.u32 	%r85, [%r7+1284];
	add.s32 	%r86, %r85, %r78;
	setp.ge.s32 	%p23, %r86, %r1058;
	@%p23 bra 	$L__BB0_46;
	st.shared.u32 	[%r2+4], %r86;
	ld.shared.u32 	%r1079, [%r1+276];
	mov.u32 	%r1058, %r86;
$L__BB0_46:
	add.s32 	%r90, %r85, %r1079;
	setp.ge.s32 	%p24, %r90, %r1059;
	@%p24 bra 	$L__BB0_48;
	st.shared.u32 	[%r2+260], %r90;
	mov.u32 	%r1059, %r90;
$L__BB0_48:
	ld.shared.u32 	%r929, [%r1+24];
	ld.shared.u32 	%r1082, [%r7+1536];
	add.s32 	%r93, %r1082, %r929;
	setp.ge.s32 	%p25, %r93, %r1055;
	@%p25 bra 	$L__BB0_50;
	st.shared.u32 	[%r2], %r93;
	ld.shared.u32 	%r1082, [%r7+1536];
	mov.u32 	%r1055, %r93;
$L__BB0_50:
	ld.shared.u32 	%r930, [%r1+280];
	add.s32 	%r97, %r1082, %r930;
	setp.ge.s32 	%p26, %r97, %r1056;
	@%p26 bra 	$L__BB0_52;
	st.shared.u32 	[%r2+256], %r97;
	mov.u32 	%r1056, %r97;
$L__BB0_52:
	ld.shared.u32 	%r931, [%r1+24];
	ld.shared.u32 	%r1085, [%r7+1540];
	add.s32 	%r100, %r1085, %r931;
	setp.ge.s32 	%p27, %r100, %r1058;
	@%p27 bra 	$L__BB0_54;
	st.shared.u32 	[%r2+4], %r100;
	ld.shared.u32 	%r1085, [%r7+1540];
	mov.u32 	%r1058, %r100;
$L__BB0_54:
	ld.shared.u32 	%r932, [%r1+280];
	add.s32 	%r104, %r1085, %r932;
	setp.ge.s32 	%p28, %r104, %r1059;
	@%p28 bra 	$L__BB0_56;
	st.shared.u32 	[%r2+260], %r104;
	mov.u32 	%r1059, %r104;
$L__BB0_56:
	ld.shared.u32 	%r106, [%r1+28];
	ld.shared.u32 	%r107, [%r7+1792];
	add.s32 	%r108, %r107, %r106;
	setp.ge.s32 	%p29, %r108, %r1055;
	@%p29 bra 	$L__BB0_58;
	st.shared.u32 	[%r2], %r108;
	mov.u32 	%r1055, %r108;
$L__BB0_58:
	ld.shared.u32 	%r1090, [%r1+284];
	add.s32 	%r111, %r107, %r1090;
	setp.ge.s32 	%p30, %r111, %r1056;
	@%p30 bra 	$L__BB0_60;
	st.shared.u32 	[%r2+256], %r111;
	mov.u32 	%r1056, %r111;
$L__BB0_60:
	ld.shared.u32 	%r113, [%r7+1796];
	add.s32 	%r114, %r113, %r106;
	setp.ge.s32 	%p31, %r114, %r1058;
	@%p31 bra 	$L__BB0_62;
	st.shared.u32 	[%r2+4], %r114;
	ld.shared.u32 	%r1090, [%r1+284];
	mov.u32 	%r1058, %r114;
$L__BB0_62:
	add.s32 	%r118, %r113, %r1090;
	setp.ge.s32 	%p32, %r118, %r1059;
	@%p32 bra 	$L__BB0_64;
	st.shared.u32 	[%r2+260], %r118;
	mov.u32 	%r1059, %r118;
$L__BB0_64:
	ld.shared.u32 	%r933, [%r1+32];
	ld.shared.u32 	%r1093, [%r7+2048];
	add.s32 	%r121, %r1093, %r933;
	setp.ge.s32 	%p33, %r121, %r1055;
	@%p33 bra 	$L__BB0_66;
	st.shared.u32 	[%r2], %r121;
	ld.shared.u32 	%r1093, [%r7+2048];
	mov.u32 	%r1055, %r121;
$L__BB0_66:
	ld.shared.u32 	%r934, [%r1+288];
	add.s32 	%r125, %r1093, %r934;
	setp.ge.s32 	%p34, %r125, %r1056;
	@%p34 bra 	$L__BB0_68;
	st.shared.u32 	[%r2+256], %r125;
	mov.u32 	%r1056, %r125;
$L__BB0_68:
	ld.shared.u32 	%r935, [%r1+32];
	ld.shared.u32 	%r1096, [%r7+2052];
	add.s32 	%r128, %r1096, %r935;
	setp.ge.s32 	%p35, %r128, %r1058;
	@%p35 bra 	$L__BB0_70;
	st.shared.u32 	[%r2+4], %r128;
	ld.shared.u32 	%r1096, [%r7+2052];
	mov.u32 	%r1058, %r128;
$L__BB0_70:
	ld.shared.u32 	%r936, [%r1+288];
	add.s32 	%r132, %r1096, %r936;
	setp.ge.s32 	%p36, %r132, %r1059;
	@%p36 bra 	$L__BB0_72;
	st.shared.u32 	[%r2+260], %r132;
	mov.u32 	%r1059, %r132;
$L__BB0_72:
	ld.shared.u32 	%r134, [%r1+36];
	ld.shared.u32 	%r135, [%r7+2304];
	add.s32 	%r136, %r135, %r134;
	setp.ge.s32 	%p37, %r136, %r1055;
	@%p37 bra 	$L__BB0_74;
	st.shared.u32 	[%r2], %r136;
	mov.u32 	%r1055, %r136;
$L__BB0_74:
	ld.shared.u32 	%r1101, [%r1+292];
	add.s32 	%r139, %r135, %r1101;
	setp.ge.s32 	%p38, %r139, %r1056;
	@%p38 bra 	$L__BB0_76;
	st.shared.u32 	[%r2+256], %r139;
	mov.u32 	%r1056, %r139;
$L__BB0_76:
	ld.shared.u32 	%r141, [%r7+2308];
	add.s32 	%r142, %r141, %r134;
	setp.ge.s32 	%p39, %r142, %r1058;
	@%p39 bra 	$L__BB0_78;
	st.shared.u32 	[%r2+4], %r142;
	ld.shared.u32 	%r1101, [%r1+292];
	mov.u32 	%r1058, %r142;
$L__BB0_78:
	add.s32 	%r146, %r141, %r1101;
	setp.ge.s32 	%p40, %r146, %r1059;
	@%p40 bra 	$L__BB0_80;
	st.shared.u32 	[%r2+260], %r146;
	mov.u32 	%r1059, %r146;
$L__BB0_80:
	ld.shared.u32 	%r937, [%r1+40];
	ld.shared.u32 	%r1104, [%r7+2560];
	add.s32 	%r149, %r1104, %r937;
	setp.ge.s32 	%p41, %r149, %r1055;
	@%p41 bra 	$L__BB0_82;
	st.shared.u32 	[%r2], %r149;
	ld.shared.u32 	%r1104, [%r7+2560];
	mov.u32 	%r1055, %r149;
$L__BB0_82:
	ld.shared.u32 	%r938, [%r1+296];
	add.s32 	%r153, %r1104, %r938;
	setp.ge.s32 	%p42, %r153, %r1056;
	@%p42 bra 	$L__BB0_84;
	st.shared.u32 	[%r2+256], %r153;
	mov.u32 	%r1056, %r153;
$L__BB0_84:
	ld.shared.u32 	%r939, [%r1+40];
	ld.shared.u32 	%r1107, [%r7+2564];
	add.s32 	%r156, %r1107, %r939;
	setp.ge.s32 	%p43, %r156, %r1058;
	@%p43 bra 	$L__BB0_86;
	st.shared.u32 	[%r2+4], %r156;
	ld.shared.u32 	%r1107, [%r7+2564];
	mov.u32 	%r1058, %r156;
$L__BB0_86:
	ld.shared.u32 	%r940, [%r1+296];
	add.s32 	%r160, %r1107, %r940;
	setp.ge.s32 	%p44, %r160, %r1059;
	@%p44 bra 	$L__BB0_88;
	st.shared.u32 	[%r2+260], %r160;
	mov.u32 	%r1059, %r160;
$L__BB0_88:
	ld.shared.u32 	%r162, [%r1+44];
	ld.shared.u32 	%r163, [%r7+2816];
	add.s32 	%r164, %r163, %r162;
	setp.ge.s32 	%p45, %r164, %r1055;
	@%p45 bra 	$L__BB0_90;
	st.shared.u32 	[%r2], %r164;
	mov.u32 	%r1055, %r164;
$L__BB0_90:
	ld.shared.u32 	%r1112, [%r1+300];
	add.s32 	%r167, %r163, %r1112;
	setp.ge.s32 	%p46, %r167, %r1056;
	@%p46 bra 	$L__BB0_92;
	st.shared.u32 	[%r2+256], %r167;
	mov.u32 	%r1056, %r167;
$L__BB0_92:
	ld.shared.u32 	%r169, [%r7+2820];
	add.s32 	%r170, %r169, %r162;
	setp.ge.s32 	%p47, %r170, %r1058;
	@%p47 bra 	$L__BB0_94;
	st.shared.u32 	[%r2+4], %r170;
	ld.shared.u32 	%r1112, [%r1+300];
	mov.u32 	%r1058, %r170;
$L__BB0_94:
	add.s32 	%r174, %r169, %r1112;
	setp.ge.s32 	%p48, %r174, %r1059;
	@%p48 bra 	$L__BB0_96;
	st.shared.u32 	[%r2+260], %r174;
	mov.u32 	%r1059, %r174;
$L__BB0_96:
	ld.shared.u32 	%r941, [%r1+48];
	ld.shared.u32 	%r1115, [%r7+3072];
	add.s32 	%r177, %r1115, %r941;
	setp.ge.s32 	%p49, %r177, %r1055;
	@%p49 bra 	$L__BB0_98;
	st.shared.u32 	[%r2], %r177;
	ld.shared.u32 	%r1115, [%r7+3072];
	mov.u32 	%r1055, %r177;
$L__BB0_98:
	ld.shared.u32 	%r942, [%r1+304];
	add.s32 	%r181, %r1115, %r942;
	setp.ge.s32 	%p50, %r181, %r1056;
	@%p50 bra 	$L__BB0_100;
	st.shared.u32 	[%r2+256], %r181;
	mov.u32 	%r1056, %r181;
$L__BB0_100:
	ld.shared.u32 	%r943, [%r1+48];
	ld.shared.u32 	%r1118, [%r7+3076];
	add.s32 	%r184, %r1118, %r943;
	setp.ge.s32 	%p51, %r184, %r1058;
	@%p51 bra 	$L__BB0_102;
	st.shared.u32 	[%r2+4], %r184;
	ld.shared.u32 	%r1118, [%r7+3076];
	mov.u32 	%r1058, %r184;
$L__BB0_102:
	ld.shared.u32 	%r944, [%r1+304];
	add.s32 	%r188, %r1118, %r944;
	setp.ge.s32 	%p52, %r188, %r1059;
	@%p52 bra 	$L__BB0_104;
	st.shared.u32 	[%r2+260], %r188;
	mov.u32 	%r1059, %r188;
$L__BB0_104:
	ld.shared.u32 	%r190, [%r1+52];
	ld.shared.u32 	%r191, [%r7+3328];
	add.s32 	%r192, %r191, %r190;
	setp.ge.s32 	%p53, %r192, %r1055;
	@%p53 bra 	$L__BB0_106;
	st.shared.u32 	[%r2], %r192;
	mov.u32 	%r1055, %r192;
$L__BB0_106:
	ld.shared.u32 	%r1123, [%r1+308];
	add.s32 	%r195, %r191, %r1123;
	setp.ge.s32 	%p54, %r195, %r1056;
	@%p54 bra 	$L__BB0_108;
	st.shared.u32 	[%r2+256], %r195;
	mov.u32 	%r1056, %r195;
$L__BB0_108:
	ld.shared.u32 	%r197, [%r7+3332];
	add.s32 	%r198, %r197, %r190;
	setp.ge.s32 	%p55, %r198, %r1058;
	@%p55 bra 	$L__BB0_110;
	st.shared.u32 	[%r2+4], %r198;
	ld.shared.u32 	%r1123, [%r1+308];
	mov.u32 	%r1058, %r198;
$L__BB0_110:
	add.s32 	%r202, %r197, %r1123;
	setp.ge.s32 	%p56, %r202, %r1059;
	@%p56 bra 	$L__BB0_112;
	st.shared.u32 	[%r2+260], %r202;
	mov.u32 	%r1059, %r202;
$L__BB0_112:
	ld.shared.u32 	%r945, [%r1+56];
	ld.shared.u32 	%r1126, [%r7+3584];
	add.s32 	%r205, %r1126, %r945;
	setp.ge.s32 	%p57, %r205, %r1055;
	@%p57 bra 	$L__BB0_114;
	st.shared.u32 	[%r2], %r205;
	ld.shared.u32 	%r1126, [%r7+3584];
	mov.u32 	%r1055, %r205;
$L__BB0_114:
	ld.shared.u32 	%r946, [%r1+312];
	add.s32 	%r209, %r1126, %r946;
	setp.ge.s32 	%p58, %r209, %r1056;
	@%p58 bra 	$L__BB0_116;
	st.shared.u32 	[%r2+256], %r209;
	mov.u32 	%r1056, %r209;
$L__BB0_116:
	ld.shared.u32 	%r947, [%r1+56];
	ld.shared.u32 	%r1129, [%r7+3588];
	add.s32 	%r212, %r1129, %r947;
	setp.ge.s32 	%p59, %r212, %r1058;
	@%p59 bra 	$L__BB0_118;
	st.shared.u32 	[%r2+4], %r212;
	ld.shared.u32 	%r1129, [%r7+3588];
	mov.u32 	%r1058, %r212;
$L__BB0_118:
	ld.shared.u32 	%r948, [%r1+312];
	add.s32 	%r216, %r1129, %r948;
	setp.ge.s32 	%p60, %r216, %r1059;
	@%p60 bra 	$L__BB0_120;
	st.shared.u32 	[%r2+260], %r216;
	mov.u32 	%r1059, %r216;
$L__BB0_120:
	ld.shared.u32 	%r218, [%r1+60];
	ld.shared.u32 	%r219, [%r7+3840];
	add.s32 	%r220, %r219, %r218;
	setp.ge.s32 	%p61, %r220, %r1055;
	@%p61 bra 	$L__BB0_122;
	st.shared.u32 	[%r2], %r220;
	mov.u32 	%r1055, %r220;
$L__BB0_122:
	ld.shared.u32 	%r1134, [%r1+316];
	add.s32 	%r223, %r219, %r1134;
	setp.ge.s32 	%p62, %r223, %r1056;
	@%p62 bra 	$L__BB0_124;
	st.shared.u32 	[%r2+256], %r223;
	mov.u32 	%r1056, %r223;
$L__BB0_124:
	ld.shared.u32 	%r225, [%r7+3844];
	add.s32 	%r226, %r225, %r218;
	setp.ge.s32 	%p63, %r226, %r1058;
	@%p63 bra 	$L__BB0_126;
	st.shared.u32 	[%r2+4], %r226;
	ld.shared.u32 	%r1134, [%r1+316];
	mov.u32 	%r1058, %r226;
$L__BB0_126:
	add.s32 	%r230, %r225, %r1134;
	setp.ge.s32 	%p64, %r230, %r1059;
	@%p64 bra 	$L__BB0_128;
	st.shared.u32 	[%r2+260], %r230;
	mov.u32 	%r1059, %r230;
$L__BB0_128:
	ld.shared.u32 	%r949, [%r1+64];
	ld.shared.u32 	%r1137, [%r7+4096];
	add.s32 	%r233, %r1137, %r949;
	setp.ge.s32 	%p65, %r233, %r1055;
	@%p65 bra 	$L__BB0_130;
	st.shared.u32 	[%r2], %r233;
	ld.shared.u32 	%r1137, [%r7+4096];
	mov.u32 	%r1055, %r233;
$L__BB0_130:
	ld.shared.u32 	%r950, [%r1+320];
	add.s32 	%r237, %r1137, %r950;
	setp.ge.s32 	%p66, %r237, %r1056;
	@%p66 bra 	$L__BB0_132;
	st.shared.u32 	[%r2+256], %r237;
	mov.u32 	%r1056, %r237;
$L__BB0_132:
	ld.shared.u32 	%r951, [%r1+64];
	ld.shared.u32 	%r1140, [%r7+4100];
	add.s32 	%r240, %r1140, %r951;
	setp.ge.s32 	%p67, %r240, %r1058;
	@%p67 bra 	$L__BB0_134;
	st.shared.u32 	[%r2+4], %r240;
	ld.shared.u32 	%r1140, [%r7+4100];
	mov.u32 	%r1058, %r240;
$L__BB0_134:
	ld.shared.u32 	%r952, [%r1+320];
	add.s32 	%r244, %r1140, %r952;
	setp.ge.s32 	%p68, %r244, %r1059;
	@%p68 bra 	$L__BB0_136;
	st.shared.u32 	[%r2+260], %r244;
	mov.u32 	%r1059, %r244;
$L__BB0_136:
	ld.shared.u32 	%r246, [%r1+68];
	ld.shared.u32 	%r247, [%r7+4352];
	add.s32 	%r248, %r247, %r246;
	setp.ge.s32 	%p69, %r248, %r1055;
	@%p69 bra 	$L__BB0_138;
	st.shared.u32 	[%r2], %r248;
	mov.u32 	%r1055, %r248;
$L__BB0_138:
	ld.shared.u32 	%r1145, [%r1+324];
	add.s32 	%r251, %r247, %r1145;
	setp.ge.s32 	%p70, %r251, %r1056;
	@%p70 bra 	$L__BB0_140;
	st.shared.u32 	[%r2+256], %r251;
	mov.u32 	%r1056, %r251;
$L__BB0_140:
	ld.shared.u32 	%r253, [%r7+4356];
	add.s32 	%r254, %r253, %r246;
	setp.ge.s32 	%p71, %r254, %r1058;
	@%p71 bra 	$L__BB0_142;
	st.shared.u32 	[%r2+4], %r254;
	ld.shared.u32 	%r1145, [%r1+324];
	mov.u32 	%r1058, %r254;
$L__BB0_142:
	add.s32 	%r258, %r253, %r1145;
	setp.ge.s32 	%p72, %r258, %r1059;
	@%p72 bra 	$L__BB0_144;
	st.shared.u32 	[%r2+260], %r258;
	mov.u32 	%r1059, %r258;
$L__BB0_144:
	ld.shared.u32 	%r953, [%r1+72];
	ld.shared.u32 	%r1148, [%r7+4608];
	add.s32 	%r261, %r1148, %r953;
	setp.ge.s32 	%p73, %r261, %r1055;
	@%p73 bra 	$L__BB0_146;
	st.shared.u32 	[%r2], %r261;
	ld.shared.u32 	%r1148, [%r7+4608];
	mov.u32 	%r1055, %r261;
$L__BB0_146:
	ld.shared.u32 	%r954, [%r1+328];
	add.s32 	%r265, %r1148, %r954;
	setp.ge.s32 	%p74, %r265, %r1056;
	@%p74 bra 	$L__BB0_148;
	st.shared.u32 	[%r2+256], %r265;
	mov.u32 	%r1056, %r265;
$L__BB0_148:
	ld.shared.u32 	%r955, [%r1+72];
	ld.shared.u32 	%r1151, [%r7+4612];
	add.s32 	%r268, %r1151, %r955;
	setp.ge.s32 	%p75, %r268, %r1058;
	@%p75 bra 	$L__BB0_150;
	st.shared.u32 	[%r2+4], %r268;
	ld.shared.u32 	%r1151, [%r7+4612];
	mov.u32 	%r1058, %r268;
$L__BB0_150:
	ld.shared.u32 	%r956, [%r1+328];
	add.s32 	%r272, %r1151, %r956;
	setp.ge.s32 	%p76, %r272, %r1059;
	@%p76 bra 	$L__BB0_152;
	st.shared.u32 	[%r2+260], %r272;
	mov.u32 	%r1059, %r272;
$L__BB0_152:
	ld.shared.u32 	%r274, [%r1+76];
	ld.shared.u32 	%r275, [%r7+4864];
	add.s32 	%r276, %r275, %r274;
	setp.ge.s32 	%p77, %r276, %r1055;
	@%p77 bra 	$L__BB0_154;
	st.shared.u32 	[%r2], %r276;
	mov.u32 	%r1055, %r276;
$L__BB0_154:
	ld.shared.u32 	%r1156, [%r1+332];
	add.s32 	%r279, %r275, %r1156;
	setp.ge.s32 	%p78, %r279, %r1056;
	@%p78 bra 	$L__BB0_156;
	st.shared.u32 	[%r2+256], %r279;
	mov.u32 	%r1056, %r279;
$L__BB0_156:
	ld.shared.u32 	%r281, [%r7+4868];
	add.s32 	%r282, %r281, %r274;
	setp.ge.s32 	%p79, %r282, %r1058;
	@%p79 bra 	$L__BB0_158;
	st.shared.u32 	[%r2+4], %r282;
	ld.shared.u32 	%r1156, [%r1+332];
	mov.u32 	%r1058, %r282;
$L__BB0_158:
	add.s32 	%r286, %r281, %r1156;
	setp.ge.s32 	%p80, %r286, %r1059;
	@%p80 bra 	$L__BB0_160;
	st.shared.u32 	[%r2+260], %r286;
	mov.u32 	%r1059, %r286;
$L__BB0_160:
	ld.shared.u32 	%r957, [%r1+80];
	ld.shared.u32 	%r1159, [%r7+5120];
	add.s32 	%r289, %r1159, %r957;
	setp.ge.s32 	%p81, %r289, %r1055;
	@%p81 bra 	$L__BB0_162;
	st.shared.u32 	[%r2], %r289;
	ld.shared.u32 	%r1159, [%r7+5120];
	mov.u32 	%r1055, %r289;
$L__BB0_162:
	ld.shared.u32 	%r958, [%r1+336];
	add.s32 	%r293, %r1159, %r958;
	setp.ge.s32 	%p82, %r293, %r1056;
	@%p82 bra 	$L__BB0_164;
	st.shared.u32 	[%r2+256], %r293;
	mov.u32 	%r1056, %r293;
$L__BB0_164:
	ld.shared.u32 	%r959, [%r1+80];
	ld.shared.u32 	%r1162, [%r7+5124];
	add.s32 	%r296, %r1162, %r959;
	setp.ge.s32 	%p83, %r296, %r1058;
	@%p83 bra 	$L__BB0_166;
	st.shared.u32 	[%r2+4], %r296;
	ld.shared.u32 	%r1162, [%r7+5124];
	mov.u32 	%r1058, %r296;
$L__BB0_166:
	ld.shared.u32 	%r960, [%r1+336];
	add.s32 	%r300, %r1162, %r960;
	setp.ge.s32 	%p84, %r300, %r1059;
	@%p84 bra 	$L__BB0_168;
	st.shared.u32 	[%r2+260], %r300;
	mov.u32 	%r1059, %r300;
$L__BB0_168:
	ld.shared.u32 	%r302, [%r1+84];
	ld.shared.u32 	%r303, [%r7+5376];
	add.s32 	%r304, %r303, %r302;
	setp.ge.s32 	%p85, %r304, %r1055;
	@%p85 bra 	$L__BB0_170;
	st.shared.u32 	[%r2], %r304;
	mov.u32 	%r1055, %r304;
$L__BB0_170:
	ld.shared.u32 	%r1167, [%r1+340];
	add.s32 	%r307, %r303, %r1167;
	setp.ge.s32 	%p86, %r307, %r1056;
	@%p86 bra 	$L__BB0_172;
	st.shared.u32 	[%r2+256], %r307;
	mov.u32 	%r1056, %r307;
$L__BB0_172:
	ld.shared.u32 	%r309, [%r7+5380];
	add.s32 	%r310, %r309, %r302;
	setp.ge.s32 	%p87, %r310, %r1058;
	@%p87 bra 	$L__BB0_174;
	st.shared.u32 	[%r2+4], %r310;
	ld.shared.u32 	%r1167, [%r1+340];
	mov.u32 	%r1058, %r310;
$L__BB0_174:
	add.s32 	%r314, %r309, %r1167;
	setp.ge.s32 	%p88, %r314, %r1059;
	@%p88 bra 	$L__BB0_176;
	st.shared.u32 	[%r2+260], %r314;
	mov.u32 	%r1059, %r314;
$L__BB0_176:
	ld.shared.u32 	%r961, [%r1+88];
	ld.shared.u32 	%r1170, [%r7+5632];
	add.s32 	%r317, %r1170, %r961;
	setp.ge.s32 	%p89, %r317, %r1055;
	@%p89 bra 	$L__BB0_178;
	st.shared.u32 	[%r2], %r317;
	ld.shared.u32 	%r1170, [%r7+5632];
	mov.u32 	%r1055, %r317;
$L__BB0_178:
	ld.shared.u32 	%r962, [%r1+344];
	add.s32 	%r321, %r1170, %r962;
	setp.ge.s32 	%p90, %r321, %r1056;
	@%p90 bra 	$L__BB0_180;
	st.shared.u32 	[%r2+256], %r321;
	mov.u32 	%r1056, %r321;
$L__BB0_180:
	ld.shared.u32 	%r963, [%r1+88];
	ld.shared.u32 	%r1173, [%r7+5636];
	add.s32 	%r324, %r1173, %r963;
	setp.ge.s32 	%p91, %r324, %r1058;
	@%p91 bra 	$L__BB0_182;
	st.shared.u32 	[%r2+4], %r324;
	ld.shared.u32 	%r1173, [%r7+5636];
	mov.u32 	%r1058, %r324;
$L__BB0_182:
	ld.shared.u32 	%r964, [%r1+344];
	add.s32 	%r328, %r1173, %r964;
	setp.ge.s32 	%p92, %r328, %r1059;
	@%p92 bra 	$L__BB0_184;
	st.shared.u32 	[%r2+260], %r328;
	mov.u32 	%r1059, %r328;
$L__BB0_184:
	ld.shared.u32 	%r330, [%r1+92];
	ld.shared.u32 	%r331, [%r7+5888];
	add.s32 	%r332, %r331, %r330;
	setp.ge.s32 	%p93, %r332, %r1055;
	@%p93 bra 	$L__BB0_186;
	st.shared.u32 	[%r2], %r332;
	mov.u32 	%r1055, %r332;
$L__BB0_186:
	ld.shared.u32 	%r1178, [%r1+348];
	add.s32 	%r335, %r331, %r1178;
	setp.ge.s32 	%p94, %r335, %r1056;
	@%p94 bra 	$L__BB0_188;
	st.shared.u32 	[%r2+256], %r335;
	mov.u32 	%r1056, %r335;
$L__BB0_188:
	ld.shared.u32 	%r337, [%r7+5892];
	add.s32 	%r338, %r337, %r330;
	setp.ge.s32 	%p95, %r338, %r1058;
	@%p95 bra 	$L__BB0_190;
	st.shared.u32 	[%r2+4], %r338;
	ld.shared.u32 	%r1178, [%r1+348];
	mov.u32 	%r1058, %r338;
$L__BB0_190:
	add.s32 	%r342, %r337, %r1178;
	setp.ge.s32 	%p96, %r342, %r1059;
	@%p96 bra 	$L__BB0_192;
	st.shared.u32 	[%r2+260], %r342;
	mov.u32 	%r1059, %r342;
$L__BB0_192:
	ld.shared.u32 	%r965, [%r1+96];
	ld.shared.u32 	%r1181, [%r7+6144];
	add.s32 	%r345, %r1181, %r965;
	setp.ge.s32 	%p97, %r345, %r1055;
	@%p97 bra 	$L__BB0_194;
	st.shared.u32 	[%r2], %r345;
	ld.shared.u32 	%r1181, [%r7+6144];
	mov.u32 	%r1055, %r345;
$L__BB0_194:
	ld.shared.u32 	%r966, [%r1+352];
	add.s32 	%r349, %r1181, %r966;
	setp.ge.s32 	%p98, %r349, %r1056;
	@%p98 bra 	$L__BB0_196;
	st.shared.u32 	[%r2+256], %r349;
	mov.u32 	%r1056, %r349;
$L__BB0_196:
	ld.shared.u32 	%r967, [%r1+96];
	ld.shared.u32 	%r1184, [%r7+6148];
	add.s32 	%r352, %r1184, %r967;
	setp.ge.s32 	%p99, %r352, %r1058;
	@%p99 bra 	$L__BB0_198;
	st.shared.u32 	[%r2+4], %r352;
	ld.shared.u32 	%r1184, [%r7+6148];
	mov.u32 	%r1058, %r352;
$L__BB0_198:
	ld.shared.u32 	%r968, [%r1+352];
	add.s32 	%r356, %r1184, %r968;
	setp.ge.s32 	%p100, %r356, %r1059;
	@%p100 bra 	$L__BB0_200;
	st.shared.u32 	[%r2+260], %r356;
	mov.u32 	%r1059, %r356;
$L__BB0_200:
	ld.shared.u32 	%r358, [%r1+100];
	ld.shared.u32 	%r359, [%r7+6400];
	add.s32 	%r360, %r359, %r358;
	setp.ge.s32 	%p101, %r360, %r1055;
	@%p101 bra 	$L__BB0_202;
	st.shared.u32 	[%r2], %r360;
	mov.u32 	%r1055, %r360;
$L__BB0_202:
	ld.shared.u32 	%r1189, [%r1+356];
	add.s32 	%r363, %r359, %r1189;
	setp.ge.s32 	%p102, %r363, %r1056;
	@%p102 bra 	$L__BB0_204;
	st.shared.u32 	[%r2+256], %r363;
	mov.u32 	%r1056, %r363;
$L__BB0_204:
	ld.shared.u32 	%r365, [%r7+6404];
	add.s32 	%r366, %r365, %r358;
	setp.ge.s32 	%p103, %r366, %r1058;
	@%p103 bra 	$L__BB0_206;
	st.shared.u32 	[%r2+4], %r366;
	ld.shared.u32 	%r1189, [%r1+356];
	mov.u32 	%r1058, %r366;
$L__BB0_206:
	add.s32 	%r370, %r365, %r1189;
	setp.ge.s32 	%p104, %r370, %r1059;
	@%p104 bra 	$L__BB0_208;
	st.shared.u32 	[%r2+260], %r370;
	mov.u32 	%r1059, %r370;
$L__BB0_208:
	ld.shared.u32 	%r969, [%r1+104];
	ld.shared.u32 	%r1192, [%r7+6656];
	add.s32 	%r373, %r1192, %r969;
	setp.ge.s32 	%p105, %r373, %r1055;
	@%p105 bra 	$L__BB0_210;
	st.shared.u32 	[%r2], %r373;
	ld.shared.u32 	%r1192, [%r7+6656];
	mov.u32 	%r1055, %r373;
$L__BB0_210:
	ld.shared.u32 	%r970, [%r1+360];
	add.s32 	%r377, %r1192, %r970;
	setp.ge.s32 	%p106, %r377, %r1056;
	@%p106 bra 	$L__BB0_212;
	st.shared.u32 	[%r2+256], %r377;
	mov.u32 	%r1056, %r377;
$L__BB0_212:
	ld.shared.u32 	%r971, [%r1+104];
	ld.shared.u32 	%r1195, [%r7+6660];
	add.s32 	%r380, %r1195, %r971;
	setp.ge.s32 	%p107, %r380, %r1058;
	@%p107 bra 	$L__BB0_214;
	st.shared.u32 	[%r2+4], %r380;
	ld.shared.u32 	%r1195, [%r7+6660];
	mov.u32 	%r1058, %r380;
$L__BB0_214:
	ld.shared.u32 	%r972, [%r1+360];
	add.s32 	%r384, %r1195, %r972;
	setp.ge.s32 	%p108, %r384, %r1059;
	@%p108 bra 	$L__BB0_216;
	st.shared.u32 	[%r2+260], %r384;
	mov.u32 	%r1059, %r384;
$L__BB0_216:
	ld.shared.u32 	%r386, [%r1+108];
	ld.shared.u32 	%r387, [%r7+6912];
	add.s32 	%r388, %r387, %r386;
	setp.ge.s32 	%p109, %r388, %r1055;
	@%p109 bra 	$L__BB0_218;
	st.shared.u32 	[%r2], %r388;
	mov.u32 	%r1055, %r388;
$L__BB0_218:
	ld.shared.u32 	%r1200, [%r1+364];
	add.s32 	%r391, %r387, %r1200;
	setp.ge.s32 	%p110, %r391, %r1056;
	@%p110 bra 	$L__BB0_220;
	st.shared.u32 	[%r2+256], %r391;
	mov.u32 	%r1056, %r391;
$L__BB0_220:
	ld.shared.u32 	%r393, [%r7+6916];
	add.s32 	%r394, %r393, %r386;
	setp.ge.s32 	%p111, %r394, %r1058;
	@%p111 bra 	$L__BB0_222;
	st.shared.u32 	[%r2+4], %r394;
	ld.shared.u32 	%r1200, [%r1+364];
	mov.u32 	%r1058, %r394;
$L__BB0_222:
	add.s32 	%r398, %r393, %r1200;
	setp.ge.s32 	%p112, %r398, %r1059;
	@%p112 bra 	$L__BB0_224;
	st.shared.u32 	[%r2+260], %r398;
	mov.u32 	%r1059, %r398;
$L__BB0_224:
	ld.shared.u32 	%r973, [%r1+112];
	ld.shared.u32 	%r1203, [%r7+7168];
	add.s32 	%r401, %r1203, %r973;
	setp.ge.s32 	%p113, %r401, %r1055;
	@%p113 bra 	$L__BB0_226;
	st.shared.u32 	[%r2], %r401;
	ld.shared.u32 	%r1203, [%r7+7168];
	mov.u32 	%r1055, %r401;
$L__BB0_226:
	ld.shared.u32 	%r974, [%r1+368];
	add.s32 	%r405, %r1203, %r974;
	setp.ge.s32 	%p114, %r405, %r1056;
	@%p114 bra 	$L__BB0_228;
	st.shared.u32 	[%r2+256], %r405;
	mov.u32 	%r1056, %r405;
$L__BB0_228:
	ld.shared.u32 	%r975, [%r1+112];
	ld.shared.u32 	%r1206, [%r7+7172];
	add.s32 	%r408, %r1206, %r975;
	setp.ge.s32 	%p115, %r408, %r1058;
	@%p115 bra 	$L__BB0_230;
	st.shared.u32 	[%r2+4], %r408;
	ld.shared.u32 	%r1206, [%r7+7172];
	mov.u32 	%r1058, %r408;
$L__BB0_230:
	ld.shared.u32 	%r976, [%r1+368];
	add.s32 	%r412, %r1206, %r976;
	setp.ge.s32 	%p116, %r412, %r1059;
	@%p116 bra 	$L__BB0_232;
	st.shared.u32 	[%r2+260], %r412;
	mov.u32 	%r1059, %r412;
$L__BB0_232:
	ld.shared.u32 	%r414, [%r1+116];
	ld.shared.u32 	%r415, [%r7+7424];
	add.s32 	%r416, %r415, %r414;
	setp.ge.s32 	%p117, %r416, %r1055;
	@%p117 bra 	$L__BB0_234;
	st.shared.u32 	[%r2], %r416;
	mov.u32 	%r1055, %r416;
$L__BB0_234:
	ld.shared.u32 	%r1211, [%r1+372];
	add.s32 	%r419, %r415, %r1211;
	setp.ge.s32 	%p118, %r419, %r1056;
	@%p118 bra 	$L__BB0_236;
	st.shared.u32 	[%r2+256], %r419;
	mov.u32 	%r1056, %r419;
$L__BB0_236:
	ld.shared.u32 	%r421, [%r7+7428];
	add.s32 	%r422, %r421, %r414;
	setp.ge.s32 	%p119, %r422, %r1058;
	@%p119 bra 	$L__BB0_238;
	st.shared.u32 	[%r2+4], %r422;
	ld.shared.u32 	%r1211, [%r1+372];
	mov.u32 	%r1058, %r422;
$L__BB0_238:
	add.s32 	%r426, %r421, %r1211;
	setp.ge.s32 	%p120, %r426, %r1059;
	@%p120 bra 	$L__BB0_240;
	st.shared.u32 	[%r2+260], %r426;
	mov.u32 	%r1059, %r426;
$L__BB0_240:
	ld.shared.u32 	%r977, [%r1+120];
	ld.shared.u32 	%r1214, [%r7+7680];
	add.s32 	%r429, %r1214, %r977;
	setp.ge.s32 	%p121, %r429, %r1055;
	@%p121 bra 	$L__BB0_242;
	st.shared.u32 	[%r2], %r429;
	ld.shared.u32 	%r1214, [%r7+7680];
	mov.u32 	%r1055, %r429;
$L__BB0_242:
	ld.shared.u32 	%r978, [%r1+376];
	add.s32 	%r433, %r1214, %r978;
	setp.ge.s32 	%p122, %r433, %r1056;
	@%p122 bra 	$L__BB0_244;
	st.shared.u32 	[%r2+256], %r433;
	mov.u32 	%r1056, %r433;
$L__BB0_244:
	ld.shared.u32 	%r979, [%r1+120];
	ld.shared.u32 	%r1217, [%r7+7684];
	add.s32 	%r436, %r1217, %r979;
	setp.ge.s32 	%p123, %r436, %r1058;
	@%p123 bra 	$L__BB0_246;
	st.shared.u32 	[%r2+4], %r436;
	ld.shared.u32 	%r1217, [%r7+7684];
	mov.u32 	%r1058, %r436;
$L__BB0_246:
	ld.shared.u32 	%r980, [%r1+376];
	add.s32 	%r440, %r1217, %r980;
	setp.ge.s32 	%p124, %r440, %r1059;
	@%p124 bra 	$L__BB0_248;
	st.shared.u32 	[%r2+260], %r440;
	mov.u32 	%r1059, %r440;
$L__BB0_248:
	ld.shared.u32 	%r442, [%r1+124];
	ld.shared.u32 	%r443, [%r7+7936];
	add.s32 	%r444, %r443, %r442;
	setp.ge.s32 	%p125, %r444, %r1055;
	@%p125 bra 	$L__BB0_250;
	st.shared.u32 	[%r2], %r444;
	mov.u32 	%r1055, %r444;
$L__BB0_250:
	ld.shared.u32 	%r1222, [%r1+380];
	add.s32 	%r447, %r443, %r1222;
	setp.ge.s32 	%p126, %r447, %r1056;
	@%p126 bra 	$L__BB0_252;
	st.shared.u32 	[%r2+256], %r447;
	mov.u32 	%r1056, %r447;
$L__BB0_252:
	ld.shared.u32 	%r449, [%r7+7940];
	add.s32 	%r450, %r449, %r442;
	setp.ge.s32 	%p127, %r450, %r1058;
	@%p127 bra 	$L__BB0_254;
	st.shared.u32 	[%r2+4], %r450;
	ld.shared.u32 	%r1222, [%r1+380];
	mov.u32 	%r1058, %r450;
$L__BB0_254:
	add.s32 	%r454, %r449, %r1222;
	setp.ge.s32 	%p128, %r454, %r1059;
	@%p128 bra 	$L__BB0_256;
	st.shared.u32 	[%r2+260], %r454;
	mov.u32 	%r1059, %r454;
$L__BB0_256:
	ld.shared.u32 	%r981, [%r1+128];
	ld.shared.u32 	%r1225, [%r7+8192];
	add.s32 	%r457, %r1225, %r981;
	setp.ge.s32 	%p129, %r457, %r1055;
	@%p129 bra 	$L__BB0_258;
	st.shared.u32 	[%r2], %r457;
	ld.shared.u32 	%r1225, [%r7+8192];
	mov.u32 	%r1055, %r457;
$L__BB0_258:
	ld.shared.u32 	%r982, [%r1+384];
	add.s32 	%r461, %r1225, %r982;
	setp.ge.s32 	%p130, %r461, %r1056;
	@%p130 bra 	$L__BB0_260;
	st.shared.u32 	[%r2+256], %r461;
	mov.u32 	%r1056, %r461;
$L__BB0_260:
	ld.shared.u32 	%r983, [%r1+128];
	ld.shared.u32 	%r1228, [%r7+8196];
	add.s32 	%r464, %r1228, %r983;
	setp.ge.s32 	%p131, %r464, %r1058;
	@%p131 bra 	$L__BB0_262;
	st.shared.u32 	[%r2+4], %r464;
	ld.shared.u32 	%r1228, [%r7+8196];
	mov.u32 	%r1058, %r464;
$L__BB0_262:
	ld.shared.u32 	%r984, [%r1+384];
	add.s32 	%r468, %r1228, %r984;
	setp.ge.s32 	%p132, %r468, %r1059;
	@%p132 bra 	$L__BB0_264;
	st.shared.u32 	[%r2+260], %r468;
	mov.u32 	%r1059, %r468;
$L__BB0_264:
	ld.shared.u32 	%r470, [%r1+132];
	ld.shared.u32 	%r471, [%r7+8448];
	add.s32 	%r472, %r471, %r470;
	setp.ge.s32 	%p133, %r472, %r1055;
	@%p133 bra 	$L__BB0_266;
	st.shared.u32 	[%r2], %r472;
	mov.u32 	%r1055, %r472;
$L__BB0_266:
	ld.shared.u32 	%r1233, [%r1+388];
	add.s32 	%r475, %r471, %r1233;
	setp.ge.s32 	%p134, %r475, %r1056;
	@%p134 bra 	$L__BB0_268;
	st.shared.u32 	[%r2+256], %r475;
	mov.u32 	%r1056, %r475;
$L__BB0_268:
	ld.shared.u32 	%r477, [%r7+8452];
	add.s32 	%r478, %r477, %r470;
	setp.ge.s32 	%p135, %r478, %r1058;
	@%p135 bra 	$L__BB0_270;
	st.shared.u32 	[%r2+4], %r478;
	ld.shared.u32 	%r1233, [%r1+388];
	mov.u32 	%r1058, %r478;
$L__BB0_270:
	add.s32 	%r482, %r477, %r1233;
	setp.ge.s32 	%p136, %r482, %r1059;
	@%p136 bra 	$L__BB0_272;
	st.shared.u32 	[%r2+260], %r482;
	mov.u32 	%r1059, %r482;
$L__BB0_272:
	ld.shared.u32 	%r985, [%r1+136];
	ld.shared.u32 	%r1236, [%r7+8704];
	add.s32 	%r485, %r1236, %r985;
	setp.ge.s32 	%p137, %r485, %r1055;
	@%p137 bra 	$L__BB0_274;
	st.shared.u32 	[%r2], %r485;
	ld.shared.u32 	%r1236, [%r7+8704];
	mov.u32 	%r1055, %r485;
$L__BB0_274:
	ld.shared.u32 	%r986, [%r1+392];
	add.s32 	%r489, %r1236, %r986;
	setp.ge.s32 	%p138, %r489, %r1056;
	@%p138 bra 	$L__BB0_276;
	st.shared.u32 	[%r2+256], %r489;
	mov.u32 	%r1056, %r489;
$L__BB0_276:
	ld.shared.u32 	%r987, [%r1+136];
	ld.shared.u32 	%r1239, [%r7+8708];
	add.s32 	%r492, %r1239, %r987;
	setp.ge.s32 	%p139, %r492, %r1058;
	@%p139 bra 	$L__BB0_278;
	st.shared.u32 	[%r2+4], %r492;
	ld.shared.u32 	%r1239, [%r7+8708];
	mov.u32 	%r1058, %r492;
$L__BB0_278:
	ld.shared.u32 	%r988, [%r1+392];
	add.s32 	%r496, %r1239, %r988;
	setp.ge.s32 	%p140, %r496, %r1059;
	@%p140 bra 	$L__BB0_280;
	st.shared.u32 	[%r2+260], %r496;
	mov.u32 	%r1059, %r496;
$L__BB0_280:
	ld.shared.u32 	%r498, [%r1+140];
	ld.shared.u32 	%r499, [%r7+8960];
	add.s32 	%r500, %r499, %r498;
	setp.ge.s32 	%p141, %r500, %r1055;
	@%p141 bra 	$L__BB0_282;
	st.shared.u32 	[%r2], %r500;
	mov.u32 	%r1055, %r500;
$L__BB0_282:
	ld.shared.u32 	%r1244, [%r1+396];
	add.s32 	%r503, %r499, %r1244;
	setp.ge.s32 	%p142, %r503, %r1056;
	@%p142 bra 	$L__BB0_284;
	st.shared.u32 	[%r2+256], %r503;
	mov.u32 	%r1056, %r503;
$L__BB0_284:
	ld.shared.u32 	%r505, [%r7+8964];
	add.s32 	%r506, %r505, %r498;
	setp.ge.s32 	%p143, %r506, %r1058;
	@%p143 bra 	$L__BB0_286;
	st.shared.u32 	[%r2+4], %r506;
	ld.shared.u32 	%r1244, [%r1+396];
	mov.u32 	%r1058, %r506;
$L__BB0_286:
	add.s32 	%r510, %r505, %r1244;
	setp.ge.s32 	%p144, %r510, %r1059;
	@%p144 bra 	$L__BB0_288;
	st.shared.u32 	[%r2+260], %r510;
	mov.u32 	%r1059, %r510;
$L__BB0_288:
	ld.shared.u32 	%r989, [%r1+144];
	ld.shared.u32 	%r1247, [%r7+9216];
	add.s32 	%r513, %r1247, %r989;
	setp.ge.s32 	%p145, %r513, %r1055;
	@%p145 bra 	$L__BB0_290;
	st.shared.u32 	[%r2], %r513;
	ld.shared.u32 	%r1247, [%r7+9216];
	mov.u32 	%r1055, %r513;
$L__BB0_290:
	ld.shared.u32 	%r990, [%r1+400];
	add.s32 	%r517, %r1247, %r990;
	setp.ge.s32 	%p146, %r517, %r1056;
	@%p146 bra 	$L__BB0_292;
	st.shared.u32 	[%r2+256], %r517;
	mov.u32 	%r1056, %r517;
$L__BB0_292:
	ld.shared.u32 	%r991, [%r1+144];
	ld.shared.u32 	%r1250, [%r7+9220];
	add.s32 	%r520, %r1250, %r991;
	setp.ge.s32 	%p147, %r520, %r1058;
	@%p147 bra 	$L__BB0_294;
	st.shared.u32 	[%r2+4], %r520;
	ld.shared.u32 	%r1250, [%r7+9220];
	mov.u32 	%r1058, %r520;
$L__BB0_294:
	ld.shared.u32 	%r992, [%r1+400];
	add.s32 	%r524, %r1250, %r992;
	setp.ge.s32 	%p148, %r524, %r1059;
	@%p148 bra 	$L__BB0_296;
	st.shared.u32 	[%r2+260], %r524;
	mov.u32 	%r1059, %r524;
$L__BB0_296:
	ld.shared.u32 	%r526, [%r1+148];
	ld.shared.u32 	%r527, [%r7+9472];
	add.s32 	%r528, %r527, %r526;
	setp.ge.s32 	%p149, %r528, %r1055;
	@%p149 bra 	$L__BB0_298;
	st.shared.u32 	[%r2], %r528;
	mov.u32 	%r1055, %r528;
$L__BB0_298:
	ld.shared.u32 	%r1255, [%r1+404];
	add.s32 	%r531, %r527, %r1255;
	setp.ge.s32 	%p150, %r531, %r1056;
	@%p150 bra 	$L__BB0_300;
	st.shared.u32 	[%r2+256], %r531;
	mov.u32 	%r1056, %r531;
$L__BB0_300:
	ld.shared.u32 	%r533, [%r7+9476];
	add.s32 	%r534, %r533, %r526;
	setp.ge.s32 	%p151, %r534, %r1058;
	@%p151 bra 	$L__BB0_302;
	st.shared.u32 	[%r2+4], %r534;
	ld.shared.u32 	%r1255, [%r1+404];
	mov.u32 	%r1058, %r534;
$L__BB0_302:
	add.s32 	%r538, %r533, %r1255;
	setp.ge.s32 	%p152, %r538, %r1059;
	@%p152 bra 	$L__BB0_304;
	st.shared.u32 	[%r2+260], %r538;
	mov.u32 	%r1059, %r538;
$L__BB0_304:
	ld.shared.u32 	%r993, [%r1+152];
	ld.shared.u32 	%r1258, [%r7+9728];
	add.s32 	%r541, %r1258, %r993;
	setp.ge.s32 	%p153, %r541, %r1055;
	@%p153 bra 	$L__BB0_306;
	st.shared.u32 	[%r2], %r541;
	ld.shared.u32 	%r1258, [%r7+9728];
	mov.u32 	%r1055, %r541;
$L__BB0_306:
	ld.shared.u32 	%r994, [%r1+408];
	add.s32 	%r545, %r1258, %r994;
	setp.ge.s32 	%p154, %r545, %r1056;
	@%p154 bra 	$L__BB0_308;
	st.shared.u32 	[%r2+256], %r545;
	mov.u32 	%r1056, %r545;
$L__BB0_308:
	ld.shared.u32 	%r995, [%r1+152];
	ld.shared.u32 	%r1261, [%r7+9732];
	add.s32 	%r548, %r1261, %r995;
	setp.ge.s32 	%p155, %r548, %r1058;
	@%p155 bra 	$L__BB0_310;
	st.shared.u32 	[%r2+4], %r548;
	ld.shared.u32 	%r1261, [%r7+9732];
	mov.u32 	%r1058, %r548;
$L__BB0_310:
	ld.shared.u32 	%r996, [%r1+408];
	add.s32 	%r552, %r1261, %r996;
	setp.ge.s32 	%p156, %r552, %r1059;
	@%p156 bra 	$L__BB0_312;
	st.shared.u32 	[%r2+260], %r552;
	mov.u32 	%r1059, %r552;
$L__BB0_312:
	ld.shared.u32 	%r554, [%r1+156];
	ld.shared.u32 	%r555, [%r7+9984];
	add.s32 	%r556, %r555, %r554;
	setp.ge.s32 	%p157, %r556, %r1055;
	@%p157 bra 	$L__BB0_314;
	st.shared.u32 	[%r2], %r556;
	mov.u32 	%r1055, %r556;
$L__BB0_314:
	ld.shared.u32 	%r1266, [%r1+412];
	add.s32 	%r559, %r555, %r1266;
	setp.ge.s32 	%p158, %r559, %r1056;
	@%p158 bra 	$L__BB0_316;
	st.shared.u32 	[%r2+256], %r559;
	mov.u32 	%r1056, %r559;
$L__BB0_316:
	ld.shared.u32 	%r561, [%r7+9988];
	add.s32 	%r562, %r561, %r554;
	setp.ge.s32 	%p159, %r562, %r1058;
	@%p159 bra 	$L__BB0_318;
	st.shared.u32 	[%r2+4], %r562;
	ld.shared.u32 	%r1266, [%r1+412];
	mov.u32 	%r1058, %r562;
$L__BB0_318:
	add.s32 	%r566, %r561, %r1266;
	setp.ge.s32 	%p160, %r566, %r1059;
	@%p160 bra 	$L__BB0_320;
	st.shared.u32 	[%r2+260], %r566;
	mov.u32 	%r1059, %r566;
$L__BB0_320:
	ld.shared.u32 	%r997, [%r1+160];
	ld.shared.u32 	%r1269, [%r7+10240];
	add.s32 	%r569, %r1269, %r997;
	setp.ge.s32 	%p161, %r569, %r1055;
	@%p161 bra 	$L__BB0_322;
	st.shared.u32 	[%r2], %r569;
	ld.shared.u32 	%r1269, [%r7+10240];
	mov.u32 	%r1055, %r569;
$L__BB0_322:
	ld.shared.u32 	%r998, [%r1+416];
	add.s32 	%r573, %r1269, %r998;
	setp.ge.s32 	%p162, %r573, %r1056;
	@%p162 bra 	$L__BB0_324;
	st.shared.u32 	[%r2+256], %r573;
	mov.u32 	%r1056, %r573;
$L__BB0_324:
	ld.shared.u32 	%r999, [%r1+160];
	ld.shared.u32 	%r1272, [%r7+10244];
	add.s32 	%r576, %r1272, %r999;
	setp.ge.s32 	%p163, %r576, %r1058;
	@%p163 bra 	$L__BB0_326;
	st.shared.u32 	[%r2+4], %r576;
	ld.shared.u32 	%r1272, [%r7+10244];
	mov.u32 	%r1058, %r576;
$L__BB0_326:
	ld.shared.u32 	%r1000, [%r1+416];
	add.s32 	%r580, %r1272, %r1000;
	setp.ge.s32 	%p164, %r580, %r1059;
	@%p164 bra 	$L__BB0_328;
	st.shared.u32 	[%r2+260], %r580;
	mov.u32 	%r1059, %r580;
$L__BB0_328:
	ld.shared.u32 	%r582, [%r1+164];
	ld.shared.u32 	%r583, [%r7+10496];
	add.s32 	%r584, %r583, %r582;
	setp.ge.s32 	%p165, %r584, %r1055;
	@%p165 bra 	$L__BB0_330;
	st.shared.u32 	[%r2], %r584;
	mov.u32 	%r1055, %r584;
$L__BB0_330:
	ld.shared.u32 	%r1277, [%r1+420];
	add.s32 	%r587, %r583, %r1277;
	setp.ge.s32 	%p166, %r587, %r1056;
	@%p166 bra 	$L__BB0_332;
	st.shared.u32 	[%r2+256], %r587;
	mov.u32 	%r1056, %r587;
$L__BB0_332:
	ld.shared.u32 	%r589, [%r7+10500];
	add.s32 	%r590, %r589, %r582;
	setp.ge.s32 	%p167, %r590, %r1058;
	@%p167 bra 	$L__BB0_334;
	st.shared.u32 	[%r2+4], %r590;
	ld.shared.u32 	%r1277, [%r1+420];
	mov.u32 	%r1058, %r590;
$L__BB0_334:
	add.s32 	%r594, %r589, %r1277;
	setp.ge.s32 	%p168, %r594, %r1059;
	@%p168 bra 	$L__BB0_336;
	st.shared.u32 	[%r2+260], %r594;
	mov.u32 	%r1059, %r594;
$L__BB0_336:
	ld.shared.u32 	%r1001, [%r1+168];
	ld.shared.u32 	%r1280, [%r7+10752];
	add.s32 	%r597, %r1280, %r1001;
	setp.ge.s32 	%p169, %r597, %r1055;
	@%p169 bra 	$L__BB0_338;
	st.shared.u32 	[%r2], %r597;
	ld.shared.u32 	%r1280, [%r7+10752];
	mov.u32 	%r1055, %r597;
$L__BB0_338:
	ld.shared.u32 	%r1002, [%r1+424];
	add.s32 	%r601, %r1280, %r1002;
	setp.ge.s32 	%p170, %r601, %r1056;
	@%p170 bra 	$L__BB0_340;
	st.shared.u32 	[%r2+256], %r601;
	mov.u32 	%r1056, %r601;
$L__BB0_340:
	ld.shared.u32 	%r1003, [%r1+168];
	ld.shared.u32 	%r1283, [%r7+10756];
	add.s32 	%r604, %r1283, %r1003;
	setp.ge.s32 	%p171, %r604, %r1058;
	@%p171 bra 	$L__BB0_342;
	st.shared.u32 	[%r2+4], %r604;
	ld.shared.u32 	%r1283, [%r7+10756];
	mov.u32 	%r1058, %r604;
$L__BB0_342:
	ld.shared.u32 	%r1004, [%r1+424];
	add.s32 	%r608, %r1283, %r1004;
	setp.ge.s32 	%p172, %r608, %r1059;
	@%p172 bra 	$L__BB0_344;
	st.shared.u32 	[%r2+260], %r608;
	mov.u32 	%r1059, %r608;
$L__BB0_344:
	ld.shared.u32 	%r610, [%r1+172];
	ld.shared.u32 	%r611, [%r7+11008];
	add.s32 	%r612, %r611, %r610;
	setp.ge.s32 	%p173, %r612, %r1055;
	@%p173 bra 	$L__BB0_346;
	st.shared.u32 	[%r2], %r612;
	mov.u32 	%r1055, %r612;
$L__BB0_346:
	ld.shared.u32 	%r1288, [%r1+428];
	add.s32 	%r615, %r611, %r1288;
	setp.ge.s32 	%p174, %r615, %r1056;
	@%p174 bra 	$L__BB0_348;
	st.shared.u32 	[%r2+256], %r615;
	mov.u32 	%r1056, %r615;
$L__BB0_348:
	ld.shared.u32 	%r617, [%r7+11012];
	add.s32 	%r618, %r617, %r610;
	setp.ge.s32 	%p175, %r618, %r1058;
	@%p175 bra 	$L__BB0_350;
	st.shared.u32 	[%r2+4], %r618;
	ld.shared.u32 	%r1288, [%r1+428];
	mov.u32 	%r1058, %r618;
$L__BB0_350:
	add.s32 	%r622, %r617, %r1288;
	setp.ge.s32 	%p176, %r622, %r1059;
	@%p176 bra 	$L__BB0_352;
	st.shared.u32 	[%r2+260], %r622;
	mov.u32 	%r1059, %r622;
$L__BB0_352:
	ld.shared.u32 	%r1005, [%r1+176];
	ld.shared.u32 	%r1291, [%r7+11264];
	add.s32 	%r625, %r1291, %r1005;
	setp.ge.s32 	%p177, %r625, %r1055;
	@%p177 bra 	$L__BB0_354;
	st.shared.u32 	[%r2], %r625;
	ld.shared.u32 	%r1291, [%r7+11264];
	mov.u32 	%r1055, %r625;
$L__BB0_354:
	ld.shared.u32 	%r1006, [%r1+432];
	add.s32 	%r629, %r1291, %r1006;
	setp.ge.s32 	%p178, %r629, %r1056;
	@%p178 bra 	$L__BB0_356;
	st.shared.u32 	[%r2+256], %r629;
	mov.u32 	%r1056, %r629;
$L__BB0_356:
	ld.shared.u32 	%r1007, [%r1+176];
	ld.shared.u32 	%r1294, [%r7+11268];
	add.s32 	%r632, %r1294, %r1007;
	setp.ge.s32 	%p179, %r632, %r1058;
	@%p179 bra 	$L__BB0_358;
	st.shared.u32 	[%r2+4], %r632;
	ld.shared.u32 	%r1294, [%r7+11268];
	mov.u32 	%r1058, %r632;
$L__BB0_358:
	ld.shared.u32 	%r1008, [%r1+432];
	add.s32 	%r636, %r1294, %r1008;
	setp.ge.s32 	%p180, %r636, %r1059;
	@%p180 bra 	$L__BB0_360;
	st.shared.u32 	[%r2+260], %r636;
	mov.u32 	%r1059, %r636;
$L__BB0_360:
	ld.shared.u32 	%r638, [%r1+180];
	ld.shared.u32 	%r639, [%r7+11520];
	add.s32 	%r640, %r639, %r638;
	setp.ge.s32 	%p181, %r640, %r1055;
	@%p181 bra 	$L__BB0_362;
	st.shared.u32 	[%r2], %r640;
	mov.u32 	%r1055, %r640;
$L__BB0_362:
	ld.shared.u32 	%r1299, [%r1+436];
	add.s32 	%r643, %r639, %r1299;
	setp.ge.s32 	%p182, %r643, %r1056;
	@%p182 bra 	$L__BB0_364;
	st.shared.u32 	[%r2+256], %r643;
	mov.u32 	%r1056, %r643;
$L__BB0_364:
	ld.shared.u32 	%r645, [%r7+11524];
	add.s32 	%r646, %r645, %r638;
	setp.ge.s32 	%p183, %r646, %r1058;
	@%p183 bra 	$L__BB0_366;
	st.shared.u32 	[%r2+4], %r646;
	ld.shared.u32 	%r1299, [%r1+436];
	mov.u32 	%r1058, %r646;
$L__BB0_366:
	add.s32 	%r650, %r645, %r1299;
	setp.ge.s32 	%p184, %r650, %r1059;
	@%p184 bra 	$L__BB0_368;
	st.shared.u32 	[%r2+260], %r650;
	mov.u32 	%r1059, %r650;
$L__BB0_368:
	ld.shared.u32 	%r1009, [%r1+184];
	ld.shared.u32 	%r1302, [%r7+11776];
	add.s32 	%r653, %r1302, %r1009;
	setp.ge.s32 	%p185, %r653, %r1055;
	@%p185 bra 	$L__BB0_370;
	st.shared.u32 	[%r2], %r653;
	ld.shared.u32 	%r1302, [%r7+11776];
	mov.u32 	%r1055, %r653;
$L__BB0_370:
	ld.shared.u32 	%r1010, [%r1+440];
	add.s32 	%r657, %r1302, %r1010;
	setp.ge.s32 	%p186, %r657, %r1056;
	@%p186 bra 	$L__BB0_372;
	st.shared.u32 	[%r2+256], %r657;
	mov.u32 	%r1056, %r657;
$L__BB0_372:
	ld.shared.u32 	%r1011, [%r1+184];
	ld.shared.u32 	%r1305, [%r7+11780];
	add.s32 	%r660, %r1305, %r1011;
	setp.ge.s32 	%p187, %r660, %r1058;
	@%p187 bra 	$L__BB0_374;
	st.shared.u32 	[%r2+4], %r660;
	ld.shared.u32 	%r1305, [%r7+11780];
	mov.u32 	%r1058, %r660;
$L__BB0_374:
	ld.shared.u32 	%r1012, [%r1+440];
	add.s32 	%r664, %r1305, %r1012;
	setp.ge.s32 	%p188, %r664, %r1059;
	@%p188 bra 	$L__BB0_376;
	st.shared.u32 	[%r2+260], %r664;
	mov.u32 	%r1059, %r664;
$L__BB0_376:
	ld.shared.u32 	%r666, [%r1+188];
	ld.shared.u32 	%r667, [%r7+12032];
	add.s32 	%r668, %r667, %r666;
	setp.ge.s32 	%p189, %r668, %r1055;
	@%p189 bra 	$L__BB0_378;
	st.shared.u32 	[%r2], %r668;
	mov.u32 	%r1055, %r668;
$L__BB0_378:
	ld.shared.u32 	%r1310, [%r1+444];
	add.s32 	%r671, %r667, %r1310;
	setp.ge.s32 	%p190, %r671, %r1056;
	@%p190 bra 	$L__BB0_380;
	st.shared.u32 	[%r2+256], %r671;
	mov.u32 	%r1056, %r671;
$L__BB0_380:
	ld.shared.u32 	%r673, [%r7+12036];
	add.s32 	%r674, %r673, %r666;
	setp.ge.s32 	%p191, %r674, %r1058;
	@%p191 bra 	$L__BB0_382;
	st.shared.u32 	[%r2+4], %r674;
	ld.shared.u32 	%r1310, [%r1+444];
	mov.u32 	%r1058, %r674;
$L__BB0_382:
	add.s32 	%r678, %r673, %r1310;
	setp.ge.s32 	%p192, %r678, %r1059;
	@%p192 bra 	$L__BB0_384;
	st.shared.u32 	[%r2+260], %r678;
	mov.u32 	%r1059, %r678;
$L__BB0_384:
	ld.shared.u32 	%r1013, [%r1+192];
	ld.shared.u32 	%r1313, [%r7+12288];
	add.s32 	%r681, %r1313, %r1013;
	setp.ge.s32 	%p193, %r681, %r1055;
	@%p193 bra 	$L__BB0_386;
	st.shared.u32 	[%r2], %r681;
	ld.shared.u32 	%r1313, [%r7+12288];
	mov.u32 	%r1055, %r681;
$L__BB0_386:
	ld.shared.u32 	%r1014, [%r1+448];
	add.s32 	%r685, %r1313, %r1014;
	setp.ge.s32 	%p194, %r685, %r1056;
	@%p194 bra 	$L__BB0_388;
	st.shared.u32 	[%r2+256], %r685;
	mov.u32 	%r1056, %r685;
$L__BB0_388:
	ld.shared.u32 	%r1015, [%r1+192];
	ld.shared.u32 	%r1316, [%r7+12292];
	add.s32 	%r688, %r1316, %r1015;
	setp.ge.s32 	%p195, %r688, %r1058;
	@%p195 bra 	$L__BB0_390;
	st.shared.u32 	[%r2+4], %r688;
	ld.shared.u32 	%r1316, [%r7+12292];
	mov.u32 	%r1058, %r688;
$L__BB0_390:
	ld.shared.u32 	%r1016, [%r1+448];
	add.s32 	%r692, %r1316, %r1016;
	setp.ge.s32 	%p196, %r692, %r1059;
	@%p196 bra 	$L__BB0_392;
	st.shared.u32 	[%r2+260], %r692;
	mov.u32 	%r1059, %r692;
$L__BB0_392:
	ld.shared.u32 	%r694, [%r1+196];
	ld.shared.u32 	%r695, [%r7+12544];
	add.s32 	%r696, %r695, %r694;
	setp.ge.s32 	%p197, %r696, %r1055;
	@%p197 bra 	$L__BB0_394;
	st.shared.u32 	[%r2], %r696;
	mov.u32 	%r1055, %r696;
$L__BB0_394:
	ld.shared.u32 	%r1321, [%r1+452];
	add.s32 	%r699, %r695, %r1321;
	setp.ge.s32 	%p198, %r699, %r1056;
	@%p198 bra 	$L__BB0_396;
	st.shared.u32 	[%r2+256], %r699;
	mov.u32 	%r1056, %r699;
$L__BB0_396:
	ld.shared.u32 	%r701, [%r7+12548];
	add.s32 	%r702, %r701, %r694;
	setp.ge.s32 	%p199, %r702, %r1058;
	@%p199 bra 	$L__BB0_398;
	st.shared.u32 	[%r2+4], %r702;
	ld.shared.u32 	%r1321, [%r1+452];
	mov.u32 	%r1058, %r702;
$L__BB0_398:
	add.s32 	%r706, %r701, %r1321;
	setp.ge.s32 	%p200, %r706, %r1059;
	@%p200 bra 	$L__BB0_400;
	st.shared.u32 	[%r2+260], %r706;
	mov.u32 	%r1059, %r706;
$L__BB0_400:
	ld.shared.u32 	%r1017, [%r1+200];
	ld.shared.u32 	%r1324, [%r7+12800];
	add.s32 	%r709, %r1324, %r1017;
	setp.ge.s32 	%p201, %r709, %r1055;
	@%p201 bra 	$L__BB0_402;
	st.shared.u32 	[%r2], %r709;
	ld.shared.u32 	%r1324, [%r7+12800];
	mov.u32 	%r1055, %r709;
$L__BB0_402:
	ld.shared.u32 	%r1018, [%r1+456];
	add.s32 	%r713, %r1324, %r1018;
	setp.ge.s32 	%p202, %r713, %r1056;
	@%p202 bra 	$L__BB0_404;
	st.shared.u32 	[%r2+256], %r713;
	mov.u32 	%r1056, %r713;
$L__BB0_404:
	ld.shared.u32 	%r1019, [%r1+200];
	ld.shared.u32 	%r1327, [%r7+12804];
	add.s32 	%r716, %r1327, %r1019;
	setp.ge.s32 	%p203, %r716, %r1058;
	@%p203 bra 	$L__BB0_406;
	st.shared.u32 	[%r2+4], %r716;
	ld.shared.u32 	%r1327, [%r7+12804];
	mov.u32 	%r1058, %r716;
$L__BB0_406:
	ld.shared.u32 	%r1020, [%r1+456];
	add.s32 	%r720, %r1327, %r1020;
	setp.ge.s32 	%p204, %r720, %r1059;
	@%p204 bra 	$L__BB0_408;
	st.shared.u32 	[%r2+260], %r720;
	mov.u32 	%r1059, %r720;
$L__BB0_408:
	ld.shared.u32 	%r722, [%r1+204];
	ld.shared.u32 	%r723, [%r7+13056];
	add.s32 	%r724, %r723, %r722;
	setp.ge.s32 	%p205, %r724, %r1055;
	@%p205 bra 	$L__BB0_410;
	st.shared.u32 	[%r2], %r724;
	mov.u32 	%r1055, %r724;
$L__BB0_410:
	ld.shared.u32 	%r1332, [%r1+460];
	add.s32 	%r727, %r723, %r1332;
	setp.ge.s32 	%p206, %r727, %r1056;
	@%p206 bra 	$L__BB0_412;
	st.shared.u32 	[%r2+256], %r727;
	mov.u32 	%r1056, %r727;
$L__BB0_412:
	ld.shared.u32 	%r729, [%r7+13060];
	add.s32 	%r730, %r729, %r722;
	setp.ge.s32 	%p207, %r730, %r1058;
	@%p207 bra 	$L__BB0_414;
	st.shared.u32 	[%r2+4], %r730;
	ld.shared.u32 	%r1332, [%r1+460];
	mov.u32 	%r1058, %r730;
$L__BB0_414:
	add.s32 	%r734, %r729, %r1332;
	setp.ge.s32 	%p208, %r734, %r1059;
	@%p208 bra 	$L__BB0_416;
	st.shared.u32 	[%r2+260], %r734;
	mov.u32 	%r1059, %r734;
$L__BB0_416:
	ld.shared.u32 	%r1021, [%r1+208];
	ld.shared.u32 	%r1335, [%r7+13312];
	add.s32 	%r737, %r1335, %r1021;
	setp.ge.s32 	%p209, %r737, %r1055;
	@%p209 bra 	$L__BB0_418;
	st.shared.u32 	[%r2], %r737;
	ld.shared.u32 	%r1335, [%r7+13312];
	mov.u32 	%r1055, %r737;
$L__BB0_418:
	ld.shared.u32 	%r1022, [%r1+464];
	add.s32 	%r741, %r1335, %r1022;
	setp.ge.s32 	%p210, %r741, %r1056;
	@%p210 bra 	$L__BB0_420;
	st.shared.u32 	[%r2+256], %r741;
	mov.u32 	%r1056, %r741;
$L__BB0_420:
	ld.shared.u32 	%r1023, [%r1+208];
	ld.shared.u32 	%r1338, [%r7+13316];
	add.s32 	%r744, %r1338, %r1023;
	setp.ge.s32 	%p211, %r744, %r1058;
	@%p211 bra 	$L__BB0_422;
	st.shared.u32 	[%r2+4], %r744;
	ld.shared.u32 	%r1338, [%r7+13316];
	mov.u32 	%r1058, %r744;
$L__BB0_422:
	ld.shared.u32 	%r1024, [%r1+464];
	add.s32 	%r748, %r1338, %r1024;
	setp.ge.s32 	%p212, %r748, %r1059;
	@%p212 bra 	$L__BB0_424;
	st.shared.u32 	[%r2+260], %r748;
	mov.u32 	%r1059, %r748;
$L__BB0_424:
	ld.shared.u32 	%r750, [%r1+212];
	ld.shared.u32 	%r751, [%r7+13568];
	add.s32 	%r752, %r751, %r750;
	setp.ge.s32 	%p213, %r752, %r1055;
	@%p213 bra 	$L__BB0_426;
	st.shared.u32 	[%r2], %r752;
	mov.u32 	%r1055, %r752;
$L__BB0_426:
	ld.shared.u32 	%r1343, [%r1+468];
	add.s32 	%r755, %r751, %r1343;
	setp.ge.s32 	%p214, %r755, %r1056;
	@%p214 bra 	$L__BB0_428;
	st.shared.u32 	[%r2+256], %r755;
	mov.u32 	%r1056, %r755;
$L__BB0_428:
	ld.shared.u32 	%r757, [%r7+13572];
	add.s32 	%r758, %r757, %r750;
	setp.ge.s32 	%p215, %r758, %r1058;
	@%p215 bra 	$L__BB0_430;
	st.shared.u32 	[%r2+4], %r758;
	ld.shared.u32 	%r1343, [%r1+468];
	mov.u32 	%r1058, %r758;
$L__BB0_430:
	add.s32 	%r762, %r757, %r1343;
	setp.ge.s32 	%p216, %r762, %r1059;
	@%p216 bra 	$L__BB0_432;
	st.shared.u32 	[%r2+260], %r762;
	mov.u32 	%r1059, %r762;
$L__BB0_432:
	ld.shared.u32 	%r1025, [%r1+216];
	ld.shared.u32 	%r1346, [%r7+13824];
	add.s32 	%r765, %r1346, %r1025;
	setp.ge.s32 	%p217, %r765, %r1055;
	@%p217 bra 	$L__BB0_434;
	st.shared.u32 	[%r2], %r765;
	ld.shared.u32 	%r1346, [%r7+13824];
	mov.u32 	%r1055, %r765;
$L__BB0_434:
	ld.shared.u32 	%r1026, [%r1+472];
	add.s32 	%r769, %r1346, %r1026;
	setp.ge.s32 	%p218, %r769, %r1056;
	@%p218 bra 	$L__BB0_436;
	st.shared.u32 	[%r2+256], %r769;
	mov.u32 	%r1056, %r769;
$L__BB0_436:
	ld.shared.u32 	%r1027, [%r1+216];
	ld.shared.u32 	%r1349, [%r7+13828];
	add.s32 	%r772, %r1349, %r1027;
	setp.ge.s32 	%p219, %r772, %r1058;
	@%p219 bra 	$L__BB0_438;
	st.shared.u32 	[%r2+4], %r772;
	ld.shared.u32 	%r1349, [%r7+13828];
	mov.u32 	%r1058, %r772;
$L__BB0_438:
	ld.shared.u32 	%r1028, [%r1+472];
	add.s32 	%r776, %r1349, %r1028;
	setp.ge.s32 	%p220, %r776, %r1059;
	@%p220 bra 	$L__BB0_440;
	st.shared.u32 	[%r2+260], %r776;
	mov.u32 	%r1059, %r776;
$L__BB0_440:
	ld.shared.u32 	%r778, [%r1+220];
	ld.shared.u32 	%r779, [%r7+14080];
	add.s32 	%r780, %r779, %r778;
	setp.ge.s32 	%p221, %r780, %r1055;
	@%p221 bra 	$L__BB0_442;
	st.shared.u32 	[%r2], %r780;
	mov.u32 	%r1055, %r780;
$L__BB0_442:
	ld.shared.u32 	%r1354, [%r1+476];
	add.s32 	%r783, %r779, %r1354;
	setp.ge.s32 	%p222, %r783, %r1056;
	@%p222 bra 	$L__BB0_444;
	st.shared.u32 	[%r2+256], %r783;
	mov.u32 	%r1056, %r783;
$L__BB0_444:
	ld.shared.u32 	%r785, [%r7+14084];
	add.s32 	%r786, %r785, %r778;
	setp.ge.s32 	%p223, %r786, %r1058;
	@%p223 bra 	$L__BB0_446;
	st.shared.u32 	[%r2+4], %r786;
	ld.shared.u32 	%r1354, [%r1+476];
	mov.u32 	%r1058, %r786;
$L__BB0_446:
	add.s32 	%r790, %r785, %r1354;
	setp.ge.s32 	%p224, %r790, %r1059;
	@%p224 bra 	$L__BB0_448;
	st.shared.u32 	[%r2+260], %r790;
	mov.u32 	%r1059, %r790;
$L__BB0_448:
	ld.shared.u32 	%r1029, [%r1+224];
	ld.shared.u32 	%r1357, [%r7+14336];
	add.s32 	%r793, %r1357, %r1029;
	setp.ge.s32 	%p225, %r793, %r1055;
	@%p225 bra 	$L__BB0_450;
	st.shared.u32 	[%r2], %r793;
	ld.shared.u32 	%r1357, [%r7+14336];
	mov.u32 	%r1055, %r793;
$L__BB0_450:
	ld.shared.u32 	%r1030, [%r1+480];
	add.s32 	%r797, %r1357, %r1030;
	setp.ge.s32 	%p226, %r797, %r1056;
	@%p226 bra 	$L__BB0_452;
	st.shared.u32 	[%r2+256], %r797;
	mov.u32 	%r1056, %r797;
$L__BB0_452:
	ld.shared.u32 	%r1031, [%r1+224];
	ld.shared.u32 	%r1360, [%r7+14340];
	add.s32 	%r800, %r1360, %r1031;
	setp.ge.s32 	%p227, %r800, %r1058;
	@%p227 bra 	$L__BB0_454;
	st.shared.u32 	[%r2+4], %r800;
	ld.shared.u32 	%r1360, [%r7+14340];
	mov.u32 	%r1058, %r800;
$L__BB0_454:
	ld.shared.u32 	%r1032, [%r1+480];
	add.s32 	%r804, %r1360, %r1032;
	setp.ge.s32 	%p228, %r804, %r1059;
	@%p228 bra 	$L__BB0_456;
	st.shared.u32 	[%r2+260], %r804;
	mov.u32 	%r1059, %r804;
$L__BB0_456:
	ld.shared.u32 	%r806, [%r1+228];
	ld.shared.u32 	%r807, [%r7+14592];
	add.s32 	%r808, %r807, %r806;
	setp.ge.s32 	%p229, %r808, %r1055;
	@%p229 bra 	$L__BB0_458;
	st.shared.u32 	[%r2], %r808;
	mov.u32 	%r1055, %r808;
$L__BB0_458:
	ld.shared.u32 	%r1365, [%r1+484];
	add.s32 	%r811, %r807, %r1365;
	setp.ge.s32 	%p230, %r811, %r1056;
	@%p230 bra 	$L__BB0_460;
	st.shared.u32 	[%r2+256], %r811;
	mov.u32 	%r1056, %r811;
$L__BB0_460:
	ld.shared.u32 	%r813, [%r7+14596];
	add.s32 	%r814, %r813, %r806;
	setp.ge.s32 	%p231, %r814, %r1058;
	@%p231 bra 	$L__BB0_462;
	st.shared.u32 	[%r2+4], %r814;
	ld.shared.u32 	%r1365, [%r1+484];
	mov.u32 	%r1058, %r814;
$L__BB0_462:
	add.s32 	%r818, %r813, %r1365;
	setp.ge.s32 	%p232, %r818, %r1059;
	@%p232 bra 	$L__BB0_464;
	st.shared.u32 	[%r2+260], %r818;
	mov.u32 	%r1059, %r818;
$L__BB0_464:
	ld.shared.u32 	%r1033, [%r1+232];
	ld.shared.u32 	%r1368, [%r7+14848];
	add.s32 	%r821, %r1368, %r1033;
	setp.ge.s32 	%p233, %r821, %r1055;
	@%p233 bra 	$L__BB0_466;
	st.shared.u32 	[%r2], %r821;
	ld.shared.u32 	%r1368, [%r7+14848];
	mov.u32 	%r1055, %r821;
$L__BB0_466:
	ld.shared.u32 	%r1034, [%r1+488];
	add.s32 	%r825, %r1368, %r1034;
	setp.ge.s32 	%p234, %r825, %r1056;
	@%p234 bra 	$L__BB0_468;
	st.shared.u32 	[%r2+256], %r825;
	mov.u32 	%r1056, %r825;
$L__BB0_468:
	ld.shared.u32 	%r1035, [%r1+232];
	ld.shared.u32 	%r1371, [%r7+14852];
	add.s32 	%r828, %r1371, %r1035;
	setp.ge.s32 	%p235, %r828, %r1058;
	@%p235 bra 	$L__BB0_470;
	st.shared.u32 	[%r2+4], %r828;
	ld.shared.u32 	%r1371, [%r7+14852];
	mov.u32 	%r1058, %r828;
$L__BB0_470:
	ld.shared.u32 	%r1036, [%r1+488];
	add.s32 	%r832, %r1371, %r1036;
	setp.ge.s32 	%p236, %r832, %r1059;
	@%p236 bra 	$L__BB0_472;
	st.shared.u32 	[%r2+260], %r832;
	mov.u32 	%r1059, %r832;
$L__BB0_472:
	ld.shared.u32 	%r834, [%r1+236];
	ld.shared.u32 	%r835, [%r7+15104];
	add.s32 	%r836, %r835, %r834;
	setp.ge.s32 	%p237, %r836, %r1055;
	@%p237 bra 	$L__BB0_474;
	st.shared.u32 	[%r2], %r836;
	mov.u32 	%r1055, %r836;
$L__BB0_474:
	ld.shared.u32 	%r1376, [%r1+492];
	add.s32 	%r839, %r835, %r1376;
	setp.ge.s32 	%p238, %r839, %r1056;
	@%p238 bra 	$L__BB0_476;
	st.shared.u32 	[%r2+256], %r839;
	mov.u32 	%r1056, %r839;
$L__BB0_476:
	ld.shared.u32 	%r841, [%r7+15108];
	add.s32 	%r842, %r841, %r834;
	setp.ge.s32 	%p239, %r842, %r1058;
	@%p239 bra 	$L__BB0_478;
	st.shared.u32 	[%r2+4], %r842;
	ld.shared.u32 	%r1376, [%r1+492];
	mov.u32 	%r1058, %r842;
$L__BB0_478:
	add.s32 	%r846, %r841, %r1376;
	setp.ge.s32 	%p240, %r846, %r1059;
	@%p240 bra 	$L__BB0_480;
	st.shared.u32 	[%r2+260], %r846;
	mov.u32 	%r1059, %r846;
$L__BB0_480:
	ld.shared.u32 	%r1037, [%r1+240];
	ld.shared.u32 	%r1379, [%r7+15360];
	add.s32 	%r849, %r1379, %r1037;
	setp.ge.s32 	%p241, %r849, %r1055;
	@%p241 bra 	$L__BB0_482;
	st.shared.u32 	[%r2], %r849;
	ld.shared.u32 	%r1379, [%r7+15360];
	mov.u32 	%r1055, %r849;
$L__BB0_482:
	ld.shared.u32 	%r1038, [%r1+496];
	add.s32 	%r853, %r1379, %r1038;
	setp.ge.s32 	%p242, %r853, %r1056;
	@%p242 bra 	$L__BB0_484;
	st.shared.u32 	[%r2+256], %r853;
	mov.u32 	%r1056, %r853;
$L__BB0_484:
	ld.shared.u32 	%r1039, [%r1+240];
	ld.shared.u32 	%r1382, [%r7+15364];
	add.s32 	%r856, %r1382, %r1039;
	setp.ge.s32 	%p243, %r856, %r1058;
	@%p243 bra 	$L__BB0_486;
	st.shared.u32 	[%r2+4], %r856;
	ld.shared.u32 	%r1382, [%r7+15364];
	mov.u32 	%r1058, %r856;
$L__BB0_486:
	ld.shared.u32 	%r1040, [%r1+496];
	add.s32 	%r860, %r1382, %r1040;
	setp.ge.s32 	%p244, %r860, %r1059;
	@%p244 bra 	$L__BB0_488;
	st.shared.u32 	[%r2+260], %r860;
	mov.u32 	%r1059, %r860;
$L__BB0_488:
	ld.shared.u32 	%r862, [%r1+244];
	ld.shared.u32 	%r863, [%r7+15616];
	add.s32 	%r864, %r863, %r862;
	setp.ge.s32 	%p245, %r864, %r1055;
	@%p245 bra 	$L__BB0_490;
	st.shared.u32 	[%r2], %r864;
	mov.u32 	%r1055, %r864;
$L__BB0_490:
	ld.shared.u32 	%r1387, [%r1+500];
	add.s32 	%r867, %r863, %r1387;
	setp.ge.s32 	%p246, %r867, %r1056;
	@%p246 bra 	$L__BB0_492;
	st.shared.u32 	[%r2+256], %r867;
	mov.u32 	%r1056, %r867;
$L__BB0_492:
	ld.shared.u32 	%r869, [%r7+15620];
	add.s32 	%r870, %r869, %r862;
	setp.ge.s32 	%p247, %r870, %r1058;
	@%p247 bra 	$L__BB0_494;
	st.shared.u32 	[%r2+4], %r870;
	ld.shared.u32 	%r1387, [%r1+500];
	mov.u32 	%r1058, %r870;
$L__BB0_494:
	add.s32 	%r874, %r869, %r1387;
	setp.ge.s32 	%p248, %r874, %r1059;
	@%p248 bra 	$L__BB0_496;
	st.shared.u32 	[%r2+260], %r874;
	mov.u32 	%r1059, %r874;
$L__BB0_496:
	ld.shared.u32 	%r1041, [%r1+248];
	ld.shared.u32 	%r1390, [%r7+15872];
	add.s32 	%r877, %r1390, %r1041;
	setp.ge.s32 	%p249, %r877, %r1055;
	@%p249 bra 	$L__BB0_498;
	st.shared.u32 	[%r2], %r877;
	ld.shared.u32 	%r1390, [%r7+15872];
	mov.u32 	%r1055, %r877;
$L__BB0_498:
	ld.shared.u32 	%r1042, [%r1+504];
	add.s32 	%r881, %r1390, %r1042;
	setp.ge.s32 	%p250, %r881, %r1056;
	@%p250 bra 	$L__BB0_500;
	st.shared.u32 	[%r2+256], %r881;
	mov.u32 	%r1056, %r881;
$L__BB0_500:
	ld.shared.u32 	%r1043, [%r1+248];
	ld.shared.u32 	%r1393, [%r7+15876];
	add.s32 	%r884, %r1393, %r1043;
	setp.ge.s32 	%p251, %r884, %r1058;
	@%p251 bra 	$L__BB0_502;
	st.shared.u32 	[%r2+4], %r884;
	ld.shared.u32 	%r1393, [%r7+15876];
	mov.u32 	%r1058, %r884;
$L__BB0_502:
	ld.shared.u32 	%r1044, [%r1+504];
	add.s32 	%r888, %r1393, %r1044;
	setp.ge.s32 	%p252, %r888, %r1059;
	@%p252 bra 	$L__BB0_504;
	st.shared.u32 	[%r2+260], %r888;
	mov.u32 	%r1059, %r888;
$L__BB0_504:
	ld.shared.u32 	%r890, [%r1+252];
	ld.shared.u32 	%r891, [%r7+16128];
	add.s32 	%r892, %r891, %r890;
	setp.ge.s32 	%p253, %r892, %r1055;
	@%p253 bra 	$L__BB0_506;
	st.shared.u32 	[%r2], %r892;
$L__BB0_506:
	ld.shared.u32 	%r1396, [%r1+508];
	add.s32 	%r894, %r891, %r1396;
	setp.ge.s32 	%p254, %r894, %r1056;
	@%p254 bra 	$L__BB0_508;
	st.shared.u32 	[%r2+256], %r894;
$L__BB0_508:
	ld.shared.u32 	%r895, [%r7+16132];
	add.s32 	%r896, %r895, %r890;
	setp.ge.s32 	%p255, %r896, %r1058;
	@%p255 bra 	$L__BB0_510;
	st.shared.u32 	[%r2+4], %r896;
	ld.shared.u32 	%r1396, [%r1+508];
$L__BB0_510:
	add.s32 	%r899, %r895, %r1396;
	setp.ge.s32 	%p256, %r899, %r1059;
	@%p256 bra 	$L__BB0_512;
	st.shared.u32 	[%r2+260], %r899;
$L__BB0_512:
	bar.sync 	0;
	ld.shared.u32 	%r1045, [%r2];
	st.global.u32 	[%rd1], %r1045;
	ld.shared.u32 	%r1046, [%r2+256];
	st.global.u32 	[%rd2], %r1046;
	ld.shared.u32 	%r1047, [%r2+4];
	st.global.u32 	[%rd1+4], %r1047;
	ld.shared.u32 	%r1048, [%r2+260];
	st.global.u32 	[%rd2+4], %r1048;
	bar.sync 	0;
	ret;

}
	// .globl	_Z10cal_phase2Piii
.visible .entry _Z10cal_phase2Piii(
	.param .u64 .ptr .align 1 _Z10cal_phase2Piii_param_0,
	.param .u32 _Z10cal_phase2Piii_param_1,
	.param .u32 _Z10cal_phase2Piii_param_2
)
{
	.reg .pred 	%p<4>;
	.reg .b32 	%r<1586>;
	.reg .b64 	%rd<10>;
	// demoted variable
	.shared .align 4 .b8 _ZZ10cal_phase2PiiiE15smem_pivot_dist[16384];
	// demoted variable
	.shared .align 4 .b8 _ZZ10cal_phase2PiiiE17smem_current_dist[16384];
	ld.param.u64 	%rd3, [_Z10cal_phase2Piii_param_0];
	ld.param.u32 	%r21, [_Z10cal_phase2Piii_param_1];
	ld.param.u32 	%r22, [_Z10cal_phase2Piii_param_2];
	mov.u32 	%r1, %ctaid.x;
	setp.eq.s32 	%p1, %r1, %r22;
	@%p1 bra 	$L__BB1_5;
	cvta.to.global.u64 	%rd4, %rd3;
	mov.u32 	%r23, %tid.y;
	shl.b32 	%r24, %r23, 1;
	mov.u32 	%r25, %tid.x;
	shl.b32 	%r2, %r25, 1;
	shl.b32 	%r26, %r22, 6;
	add.s32 	%r27, %r26, %r24;
	add.s32 	%r28, %r26, %r2;
	mad.lo.s32 	%r29, %r27, %r21, %r28;
	mul.wide.s32 	%rd5, %r29, 4;
	add.s64 	%rd6, %rd4, %rd5;
	ld.global.u32 	%r30, [%rd6];
	shl.b32 	%r31, %r23, 9;
	mov.u32 	%r32, _ZZ10cal_phase2PiiiE15smem_pivot_dist;
	add.s32 	%r3, %r32, %r31;
	shl.b32 	%r33, %r25, 3;
	add.s32 	%r34, %r3, %r33;
	st.shared.u32 	[%r34], %r30;
	mul.wide.s32 	%rd7, %r21, 4;
	add.s64 	%rd8, %rd6, %rd7;
	ld.global.u32 	%r35, [%rd8];
	st.shared.u32 	[%r34+256], %r35;
	ld.global.u32 	%r36, [%rd6+4];
	st.shared.u32 	[%r34+4], %r36;
	ld.global.u32 	%r37, [%rd8+4];
	st.shared.u32 	[%r34+260], %r37;
	bar.sync 	0;
	mov.u32 	%r38, %ctaid.y;
	setp.ne.s32 	%p2, %r38, 0;
	setp.eq.s32 	%p3, %r38, 0;
	selp.b32 	%r39, %r1, %r22, %p3;
	selp.b32 	%r40, %r22, %r1, %p3;
	shl.b32 	%r41, %r40, 6;
	add.s32 	%r42, %r41, %r24;
	shl.b32 	%r43, %r39, 6;
	add.s32 	%r44, %r43, %r2;
	mad.lo.s32 	%r45, %r42, %r21, %r44;
	mul.wide.s32 	%rd9, %r45, 4;
	add.s64 	%rd1, %rd4, %rd9;
	ld.global.u32 	%r4, [%rd1];
	mov.u32 	%r46, _ZZ10cal_phase2PiiiE17smem_current_dist;
	add.s32 	%r5, %r46, %r31;
	add.s32 	%r47, %r5, %r33;
	st.shared.u32 	[%r47], %r4;
	add.s64 	%rd2, %rd1, %rd7;
	ld.global.u32 	%r6, [%rd2];
	st.shared.u32 	[%r47+256], %r6;
	ld.global.u32 	%r7, [%rd1+4];
	st.shared.u32 	[%r47+4], %r7;
	ld.global.u32 	%r8, [%rd2+4];
	st.shared.u32 	[%r47+260], %r8;
	bar.sync 	0;
	@%p2 bra 	$L__BB1_3;
	ld.shared.u32 	%r815, [%r3];
	shl.b32 	%r816, %r2, 2;
	add.s32 	%r818, %r46, %r816;
	ld.shared.u32 	%r819, [%r818];
	add.s32 	%r820, %r819, %r815;
	min.s32 	%r821, %r4, %r820;
	ld.shared.u32 	%r822, [%r3+256];
	add.s32 	%r823, %r822, %r819;
	min.s32 	%r824, %r6, %r823;
	ld.shared.u32 	%r825, [%r818+4];
	add.s32 	%r826, %r825, %r815;
	min.s32 	%r827, %r7, %r826;
	add.s32 	%r828, %r822, %r825;
	min.s32 	%r829, %r8, %r828;
	ld.shared.u32 	%r830, [%r3+4];
	ld.shared.u32 	%r831, [%r818+256];
	add.s32 	%r832, %r831, %r830;
	min.s32 	%r833, %r821, %r832;
	ld.shared.u32 	%r834, [%r3+260];
	add.s32 	%r835, %r834, %r831;
	min.s32 	%r836, %r824, %r835;
	ld.shared.u32 	%r837, [%r818+260];
	add.s32 	%r838, %r837, %r830;
	min.s32 	%r839, %r827, %r838;
	add.s32 	%r840, %r834, %r837;
	min.s32 	%r841, %r829, %r840;
	ld.shared.u32 	%r842, [%r3+8];
	ld.shared.u32 	%r843, [%r818+512];
	add.s32 	%r844, %r843, %r842;
	min.s32 	%r845, %r833, %r844;
	ld.shared.u32 	%r846, [%r3+264];
	add.s32 	%r847, %r846, %r843;
	min.s32 	%r848, %r836, %r847;
	ld.shared.u32 	%r849, [%r818+516];
	add.s32 	%r850, %r849, %r842;
	min.s32 	%r851, %r839, %r850;
	add.s32 	%r852, %r846, %r849;
	min.s32 	%r853, %r841, %r852;
	ld.shared.u32 	%r854, [%r3+12];
	ld.shared.u32 	%r855, [%r818+768];
	add.s32 	%r856, %r855, %r854;
	min.s32 	%r857, %r845, %r856;
	ld.shared.u32 	%r858, [%r3+268];
	add.s32 	%r859, %r858, %r855;
	min.s32 	%r860, %r848, %r859;
	ld.shared.u32 	%r861, [%r818+772];
	add.s32 	%r862, %r861, %r854;
	min.s32 	%r863, %r851, %r862;
	add.s32 	%r864, %r858, %r861;
	min.s32 	%r865, %r853, %r864;
	ld.shared.u32 	%r866, [%r3+16];
	ld.shared.u32 	%r867, [%r818+1024];
	add.s32 	%r868, %r867, %r866;
	min.s32 	%r869, %r857, %r868;
	ld.shared.u32 	%r870, [%r3+272];
	add.s32 	%r871, %r870, %r867;
	min.s32 	%r872, %r860, %r871;
	ld.shared.u32 	%r873, [%r818+1028];
	add.s32 	%r874, %r873, %r866;
	min.s32 	%r875, %r863, %r874;
	add.s32 	%r876, %r870, %r873;
	min.s32 	%r877, %r865, %r876;
	ld.shared.u32 	%r878, [%r3+20];
	ld.shared.u32 	%r879, [%r818+1280];
	add.s32 	%r880, %r879, %r878;
	min.s32 	%r881, %r869, %r880;
	ld.shared.u32 	%r882, [%r3+276];
	add.s32 	%r883, %r882, %r879;
	min.s32 	%r884, %r872, %r883;
	ld.shared.u32 	%r885, [%r818+1284];
	add.s32 	%r886, %r885, %r878;
	min.s32 	%r887, %r875, %r886;
	add.s32 	%r888, %r882, %r885;
	min.s32 	%r889, %r877, %r888;
	ld.shared.u32 	%r890, [%r3+24];
	ld.shared.u32 	%r891, [%r818+1536];
	add.s32 	%r892, %r891, %r890;
	min.s32 	%r893, %r881, %r892;
	ld.shared.u32 	%r894, [%r3+280];
	add.s32 	%r895, %r894, %r891;
	min.s32 	%r896, %r884, %r895;
	ld.shared.u32 	%r897, [%r818+1540];
	add.s32 	%r898, %r897, %r890;
	min.s32 	%r899, %r887, %r898;
	add.s32 	%r900, %r894, %r897;
	min.s32 	%r901, %r889, %r900;
	ld.shared.u32 	%r902, [%r3+28];
	ld.shared.u32 	%r903, [%r818+1792];
	add.s32 	%r904, %r903, %r902;
	min.s32 	%r905, %r893, %r904;
	ld.shared.u32 	%r906, [%r3+284];
	add.s32 	%r907, %r906, %r903;
	min.s32 	%r908, %r896, %r907;
	ld.shared.u32 	%r909, [%r818+1796];
	add.s32 	%r910, %r909, %r902;
	min.s32 	%r911, %r899, %r910;
	add.s32 	%r912, %r906, %r909;
	min.s32 	%r913, %r901, %r912;
	ld.shared.u32 	%r914, [%r3+32];
	ld.shared.u32 	%r915, [%r818+2048];
	add.s32 	%r916, %r915, %r914;
	min.s32 	%r917, %r905, %r916;
	ld.shared.u32 	%r918, [%r3+288];
	add.s32 	%r919, %r918, %r915;
	min.s32 	%r920, %r908, %r919;
	ld.shared.u32 	%r921, [%r818+2052];
	add.s32 	%r922, %r921, %r914;
	min.s32 	%r923, %r911, %r922;
	add.s32 	%r924, %r918, %r921;
	min.s32 	%r925, %r913, %r924;
	ld.shared.u32 	%r926, [%r3+36];
	ld.shared.u32 	%r927, [%r818+2304];
	add.s32 	%r928, %r927, %r926;
	min.s32 	%r929, %r917, %r928;
	ld.shared.u32 	%r930, [%r3+292];
	add.s32 	%r931, %r930, %r927;
	min.s32 	%r932, %r920, %r931;
	ld.shared.u32 	%r933, [%r818+2308];
	add.s32 	%r934, %r933, %r926;
	min.s32 	%r935, %r923, %r934;
	add.s32 	%r936, %r930, %r933;
	min.s32 	%r937, %r925, %r936;
	ld.shared.u32 	%r938, [%r3+40];
	ld.shared.u32 	%r939, [%r818+2560];
	add.s32 	%r940, %r939, %r938;
	min.s32 	%r941, %r929, %r940;
	ld.shared.u32 	%r942, [%r3+296];
	add.s32 	%r943, %r942, %r939;
	min.s32 	%r944, %r932, %r943;
	ld.shared.u32 	%r945, [%r818+2564];
	add.s32 	%r946, %r945, %r938;
	min.s32 	%r947, %r935, %r946;
	add.s32 	%r948, %r942, %r945;
	min.s32 	%r949, %r937, %r948;
	ld.shared.u32 	%r950, [%r3+44];
	ld.shared.u32 	%r951, [%r818+2816];
	add.s32 	%r952, %r951, %r950;
	min.s32 	%r953, %r941, %r952;
	ld.shared.u32 	%r954, [%r3+300];
	add.s32 	%r955, %r954, %r951;
	min.s32 	%r956, %r944, %r955;
	ld.shared.u32 	%r957, [%r818+2820];
	add.s32 	%r958, %r957, %r950;
	min.s32 	%r959, %r947, %r958;
	add.s32 	%r960, %r954, %r957;
	min.s32 	%r961, %r949, %r960;
	ld.shared.u32 	%r962, [%r3+48];
	ld.shared.u32 	%r963, [%r818+3072];
	add.s32 	%r964, %r963, %r962;
	min.s32 	%r965, %r953, %r964;
	ld.shared.u32 	%r966, [%r3+304];
	add.s32 	%r967, %r966, %r963;
	min.s32 	%r968, %r956, %r967;
	ld.shared.u32 	%r969, [%r818+3076];
	add.s32 	%r970, %r969, %r962;
	min.s32 	%r971, %r959, %r970;
	add.s32 	%r972, %r966, %r969;
	min.s32 	%r973, %r961, %r972;
	ld.shared.u32 	%r974, [%r3+52];
	ld.shared.u32 	%r975, [%r818+3328];
	add.s32 	%r976, %r975, %r974;
	min.s32 	%r977, %r965, %r976;
	ld.shared.u32 	%r978, [%r3+308];
	add.s32 	%r979, %r978, %r975;
	min.s32 	%r980, %r968, %r979;
	ld.shared.u32 	%r981, [%r818+3332];
	add.s32 	%r982, %r981, %r974;
	min.s32 	%r983, %r971, %r982;
	add.s32 	%r984, %r978, %r981;
	min.s32 	%r985, %r973, %r984;
	ld.shared.u32 	%r986, [%r3+56];
	ld.shared.u32 	%r987, [%r818+3584];
	add.s32 	%r988, %r987, %r986;
	min.s32 	%r989, %r977, %r988;
	ld.shared.u32 	%r990, [%r3+312];
	add.s32 	%r991, %r990, %r987;
	min.s32 	%r992, %r980, %r991;
	ld.shared.u32 	%r993, [%r818+3588];
	add.s32 	%r994, %r993, %r986;
	min.s32 	%r995, %r983, %r994;
	add.s32 	%r996, %r990, %r993;
	min.s32 	%r997, %r985, %r996;
	ld.shared.u32 	%r998, [%r3+60];
	ld.shared.u32 	%r999, [%r818+3840];
	add.s32 	%r1000, %r999, %r998;
	min.s32 	%r1001, %r989, %r1000;
	ld.shared.u32 	%r1002, [%r3+316];
	add.s32 	%r1003, %r1002, %r999;
	min.s32 	%r1004, %r992, %r1003;
	ld.shared.u32 	%r1005, [%r818+3844];
	add.s32 	%r1006, %r1005, %r998;
	min.s32 	%r1007, %r995, %r1006;
	add.s32 	%r1008, %r1002, %r1005;
	min.s32 	%r1009, %r997, %r1008;
	ld.shared.u32 	%r1010, [%r3+64];
	ld.shared.u32 	%r1011, [%r818+4096];
	add.s32 	%r1012, %r1011, %r1010;
	min.s32 	%r1013, %r1001, %r1012;
	ld.shared.u32 	%r1014, [%r3+320];
	add.s32 	%r1015, %r1014, %r1011;
	min.s32 	%r1016, %r1004, %r1015;
	ld.shared.u32 	%r1017, [%r818+4100];
	add.s32 	%r1018, %r1017, %r1010;
	min.s32 	%r1019, %r1007, %r1018;
	add.s32 	%r1020, %r1014, %r1017;
	min.s32 	%r1021, %r1009, %r1020;
	ld.shared.u32 	%r1022, [%r3+68];
	ld.shared.u32 	%r1023, [%r818+4352];
	add.s32 	%r1024, %r1023, %r1022;
	min.s32 	%r1025, %r1013, %r1024;
	ld.shared.u32 	%r1026, [%r3+324];
	add.s32 	%r1027, %r1026, %r1023;
	min.s32 	%r1028, %r1016, %r1027;
	ld.shared.u32 	%r1029, [%r818+4356];
	add.s32 	%r1030, %r1029, %r1022;
	min.s32 	%r1031, %r1019, %r1030;
	add.s32 	%r1032, %r1026, %r1029;
	min.s32 	%r1033, %r1021, %r1032;
	ld.shared.u32 	%r1034, [%r3+72];
	ld.shared.u32 	%r1035, [%r818+4608];
	add.s32 	%r1036, %r1035, %r1034;
	min.s32 	%r1037, %r1025, %r1036;
	ld.shared.u32 	%r1038, [%r3+328];
	add.s32 	%r1039, %r1038, %r1035;
	min.s32 	%r1040, %r1028, %r1039;
	ld.shared.u32 	%r1041, [%r818+4612];
	add.s32 	%r1042, %r1041, %r1034;
	min.s32 	%r1043, %r1031, %r1042;
	add.s32 	%r1044, %r1038, %r1041;
	min.s32 	%r1045, %r1033, %r1044;
	ld.shared.u32 	%r1046, [%r3+76];
	ld.shared.u32 	%r1047, [%r818+4864];
	add.s32 	%r1048, %r1047, %r1046;
	min.s32 	%r1049, %r1037, %r1048;
	ld.shared.u32 	%r1050, [%r3+332];
	add.s32 	%r1051, %r1050, %r1047;
	min.s32 	%r1052, %r1040, %r1051;
	ld.shared.u32 	%r1053, [%r818+4868];
	add.s32 	%r1054, %r1053, %r1046;
	min.s32 	%r1055, %r1043, %r1054;
	add.s32 	%r1056, %r1050, %r1053;
	min.s32 	%r1057, %r1045, %r1056;
	ld.shared.u32 	%r1058, [%r3+80];
	ld.shared.u32 	%r1059, [%r818+5120];
	add.s32 	%r1060, %r1059, %r1058;
	min.s32 	%r1061, %r1049, %r1060;
	ld.shared.u32 	%r1062, [%r3+336];
	add.s32 	%r1063, %r1062, %r1059;
	min.s32 	%r1064, %r1052, %r1063;
	ld.shared.u32 	%r1065, [%r818+5124];
	add.s32 	%r1066, %r1065, %r1058;
	min.s32 	%r1067, %r1055, %r1066;
	add.s32 	%r1068, %r1062, %r1065;
	min.s32 	%r1069, %r1057, %r1068;
	ld.shared.u32 	%r1070, [%r3+84];
	ld.shared.u32 	%r1071, [%r818+5376];
	add.s32 	%r1072, %r1071, %r1070;
	min.s32 	%r1073, %r1061, %r1072;
	ld.shared.u32 	%r1074, [%r3+340];
	add.s32 	%r1075, %r1074, %r1071;
	min.s32 	%r1076, %r1064, %r1075;
	ld.shared.u32 	%r1077, [%r818+5380];
	add.s32 	%r1078, %r1077, %r1070;
	min.s32 	%r1079, %r1067, %r1078;
	add.s32 	%r1080, %r1074, %r1077;
	min.s32 	%r1081, %r1069, %r1080;
	ld.shared.u32 	%r1082, [%r3+88];
	ld.shared.u32 	%r1083, [%r818+5632];
	add.s32 	%r1084, %r1083, %r1082;
	min.s32 	%r1085, %r1073, %r1084;
	ld.shared.u32 	%r1086, [%r3+344];
	add.s32 	%r1087, %r1086, %r1083;
	min.s32 	%r1088, %r1076, %r1087;
	ld.shared.u32 	%r1089, [%r818+5636];
	add.s32 	%r1090, %r1089, %r1082;
	min.s32 	%r1091, %r1079, %r1090;
	add.s32 	%r1092, %r1086, %r1089;
	min.s32 	%r1093, %r1081, %r1092;
	ld.shared.u32 	%r1094, [%r3+92];
	ld.shared.u32 	%r1095, [%r818+5888];
	add.s32 	%r1096, %r1095, %r1094;
	min.s32 	%r1097, %r1085, %r1096;
	ld.shared.u32 	%r1098, [%r3+348];
	add.s32 	%r1099, %r1098, %r1095;
	min.s32 	%r1100, %r1088, %r1099;
	ld.shared.u32 	%r1101, [%r818+5892];
	add.s32 	%r1102, %r1101, %r1094;
	min.s32 	%r1103, %r1091, %r1102;
	add.s32 	%r1104, %r1098, %r1101;
	min.s32 	%r1105, %r1093, %r1104;
	ld.shared.u32 	%r1106, [%r3+96];
	ld.shared.u32 	%r1107, [%r818+6144];
	add.s32 	%r1108, %r1107, %r1106;
	min.s32 	%r1109, %r1097, %r1108;
	ld.shared.u32 	%r1110, [%r3+352];
	add.s32 	%r1111, %r1110, %r1107;
	min.s32 	%r1112, %r1100, %r1111;
	ld.shared.u32 	%r1113, [%r818+6148];
	add.s32 	%r1114, %r1113, %r1106;
	min.s32 	%r1115, %r1103, %r1114;
	add.s32 	%r1116, %r1110, %r1113;
	min.s32 	%r1117, %r1105, %r1116;
	ld.shared.u32 	%r1118, [%r3+100];
	ld.shared.u32 	%r1119, [%r818+6400];
	add.s32 	%r1120, %r1119, %r1118;
	min.s32 	%r1121, %r1109, %r1120;
	ld.shared.u32 	%r1122, [%r3+356];
	add.s32 	%r1123, %r1122, %r1119;
	min.s32 	%r1124, %r1112, %r1123;
	ld.shared.u32 	%r1125, [%r818+6404];
	add.s32 	%r1126, %r1125, %r1118;
	min.s32 	%r1127, %r1115, %r1126;
	add.s32 	%r1128, %r1122, %r1125;
	min.s32 	%r1129, %r1117, %r1128;
	ld.shared.u32 	%r1130, [%r3+104];
	ld.shared.u32 	%r1131, [%r818+6656];
	add.s32 	%r1132, %r1131, %r1130;
	min.s32 	%r1133, %r1121, %r1132;
	ld.shared.u32 	%r1134, [%r3+360];
	add.s32 	%r1135, %r1134, %r1131;
	min.s32 	%r1136, %r1124, %r1135;
	ld.shared.u32 	%r1137, [%r818+6660];
	add.s32 	%r1138, %r1137, %r1130;
	min.s32 	%r1139, %r1127, %r1138;
	add.s32 	%r1140, %r1134, %r1137;
	min.s32 	%r1141, %r1129, %r1140;
	ld.shared.u32 	%r1142, [%r3+108];
	ld.shared.u32 	%r1143, [%r818+6912];
	add.s32 	%r1144, %r1143, %r1142;
	min.s32 	%r1145, %r1133, %r1144;
	ld.shared.u32 	%r1146, [%r3+364];
	add.s32 	%r1147, %r1146, %r1143;
	min.s32 	%r1148, %r1136, %r1147;
	ld.shared.u32 	%r1149, [%r818+6916];
	add.s32 	%r1150, %r1149, %r1142;
	min.s32 	%r1151, %r1139, %r1150;
	add.s32 	%r1152, %r1146, %r1149;
	min.s32 	%r1153, %r1141, %r1152;
	ld.shared.u32 	%r1154, [%r3+112];
	ld.shared.u32 	%r1155, [%r818+7168];
	add.s32 	%r1156, %r1155, %r1154;
	min.s32 	%r1157, %r1145, %r1156;
	ld.shared.u32 	%r1158, [%r3+368];
	add.s32 	%r1159, %r1158, %r1155;
	min.s32 	%r1160, %r1148, %r1159;
	ld.shared.u32 	%r1161, [%r818+7172];
	add.s32 	%r1162, %r1161, %r1154;
	min.s32 	%r1163, %r1151, %r1162;
	add.s32 	%r1164, %r1158, %r1161;
	min.s32 	%r1165, %r1153, %r1164;
	ld.shared.u32 	%r1166, [%r3+116];
	ld.shared.u32 	%r1167, [%r818+7424];
	add.s32 	%r1168, %r1167, %r1166;
	min.s32 	%r1169, %r1157, %r1168;
	ld.shared.u32 	%r1170, [%r3+372];
	add.s32 	%r1171, %r1170, %r1167;
	min.s32 	%r1172, %r1160, %r1171;
	ld.shared.u32 	%r1173, [%r818+7428];
	add.s32 	%r1174, %r1173, %r1166;
	min.s32 	%r1175, %r1163, %r1174;
	add.s32 	%r1176, %r1170, %r1173;
	min.s32 	%r1177, %r1165, %r1176;
	ld.shared.u32 	%r1178, [%r3+120];
	ld.shared.u32 	%r1179, [%r818+7680];
	add.s32 	%r1180, %r1179, %r1178;
	min.s32 	%r1181, %r1169, %r1180;
	ld.shared.u32 	%r1182, [%r3+376];
	add.s32 	%r1183, %r1182, %r1179;
	min.s32 	%r1184, %r1172, %r1183;
	ld.shared.u32 	%r1185, [%r818+7684];
	add.s32 	%r1186, %r1185, %r1178;
	min.s32 	%r1187, %r1175, %r1186;
	add.s32 	%r1188, %r1182, %r1185;
	min.s32 	%r1189, %r1177, %r1188;
	ld.shared.u32 	%r1190, [%r3+124];
	ld.shared.u32 	%r1191, [%r818+7936];
	add.s32 	%r1192, %r1191, %r1190;
	min.s32 	%r1193, %r1181, %r1192;
	ld.shared.u32 	%r1194, [%r3+380];
	add.s32 	%r1195, %r1194, %r1191;
	min.s32 	%r1196, %r1184, %r1195;
	ld.shared.u32 	%r1197, [%r818+7940];
	add.s32 	%r1198, %r1197, %r1190;
	min.s32 	%r1199, %r1187, %r1198;
	add.s32 	%r1200, %r1194, %r1197;
	min.s32 	%r1201, %r1189, %r1200;
	ld.shared.u32 	%r1202, [%r3+128];
	ld.shared.u32 	%r1203, [%r818+8192];
	add.s32 	%r1204, %r1203, %r1202;
	min.s32 	%r1205, %r1193, %r1204;
	ld.shared.u32 	%r1206, [%r3+384];
	add.s32 	%r1207, %r1206, %r1203;
	min.s32 	%r1208, %r1196, %r1207;
	ld.shared.u32 	%r1209, [%r818+8196];
	add.s32 	%r1210, %r1209, %r1202;
	min.s32 	%r1211, %r1199, %r1210;
	add.s32 	%r1212, %r1206, %r1209;
	min.s32 	%r1213, %r1201, %r1212;
	ld.shared.u32 	%r1214, [%r3+132];
	ld.shared.u32 	%r1215, [%r818+8448];
	add.s32 	%r1216, %r1215, %r1214;
	min.s32 	%r1217, %r1205, %r1216;
	ld.shared.u32 	%r1218, [%r3+388];
	add.s32 	%r1219, %r1218, %r1215;
	min.s32 	%r1220, %r1208, %r1219;
	ld.shared.u32 	%r1221, [%r818+8452];
	add.s32 	%r1222, %r1221, %r1214;
	min.s32 	%r1223, %r1211, %r1222;
	add.s32 	%r1224, %r1218, %r1221;
	min.s32 	%r1225, %r1213, %r1224;
	ld.shared.u32 	%r1226, [%r3+136];
	ld.shared.u32 	%r1227, [%r818+8704];
	add.s32 	%r1228, %r1227, %r1226;
	min.s32 	%r1229, %r1217, %r1228;
	ld.shared.u32 	%r1230, [%r3+392];
	add.s32 	%r1231, %r1230, %r1227;
	min.s32 	%r1232, %r1220, %r1231;
	ld.shared.u32 	%r1233, [%r818+8708];
	add.s32 	%r1234, %r1233, %r1226;
	min.s32 	%r1235, %r1223, %r1234;
	add.s32 	%r1236, %r1230, %r1233;
	min.s32 	%r1237, %r1225, %r1236;
	ld.shared.u32 	%r1238, [%r3+140];
	ld.shared.u32 	%r1239, [%r818+8960];
	add.s32 	%r1240, %r1239, %r1238;
	min.s32 	%r1241, %r1229, %r1240;
	ld.shared.u32 	%r1242, [%r3+396];
	add.s32 	%r1243, %r1242, %r1239;
	min.s32 	%r1244, %r1232, %r1243;
	ld.shared.u32 	%r1245, [%r818+8964];
	add.s32 	%r1246, %r1245, %r1238;
	min.s32 	%r1247, %r1235, %r1246;
	add.s32 	%r1248, %r1242, %r1245;
	min.s32 	%r1249, %r1237, %r1248;
	ld.shared.u32 	%r1250, [%r3+144];
	ld.shared.u32 	%r1251, [%r818+9216];
	add.s32 	%r1252, %r1251, %r1250;
	min.s32 	%r1253, %r1241, %r1252;
	ld.shared.u32 	%r1254, [%r3+400];
	add.s32 	%r1255, %r1254, %r1251;
	min.s32 	%r1256, %r1244, %r1255;
	ld.shared.u32 	%r1257, [%r818+9220];
	add.s32 	%r1258, %r1257, %r1250;
	min.s32 	%r1259, %r1247, %r1258;
	add.s32 	%r1260, %r1254, %r1257;
	min.s32 	%r1261, %r1249, %r1260;
	ld.shared.u32 	%r1262, [%r3+148];
	ld.shared.u32 	%r1263, [%r818+9472];
	add.s32 	%r1264, %r1263, %r1262;
	min.s32 	%r1265, %r1253, %r1264;
	ld.shared.u32 	%r1266, [%r3+404];
	add.s32 	%r1267, %r1266, %r1263;
	min.s32 	%r1268, %r1256, %r1267;
	ld.shared.u32 	%r1269, [%r818+9476];
	add.s32 	%r1270, %r1269, %r1262;
	min.s32 	%r1271, %r1259, %r1270;
	add.s32 	%r1272, %r1266, %r1269;
	min.s32 	%r1273, %r1261, %r1272;
	ld.shared.u32 	%r1274, [%r3+152];
	ld.shared.u32 	%r1275, [%r818+9728];
	add.s32 	%r1276, %r1275, %r1274;
	min.s32 	%r1277, %r1265, %r1276;
	ld.shared.u32 	%r1278, [%r3+408];
	add.s32 	%r1279, %r1278, %r1275;
	min.s32 	%r1280, %r1268, %r1279;
	ld.shared.u32 	%r1281, [%r818+9732];
	add.s32 	%r1282, %r1281, %r1274;
	min.s32 	%r1283, %r1271, %r1282;
	add.s32 	%r1284, %r1278, %r1281;
	min.s32 	%r1285, %r1273, %r1284;
	ld.shared.u32 	%r1286, [%r3+156];
	ld.shared.u32 	%r1287, [%r818+9984];
	add.s32 	%r1288, %r1287, %r1286;
	min.s32 	%r1289, %r1277, %r1288;
	ld.shared.u32 	%r1290, [%r3+412];
	add.s32 	%r1291, %r1290, %r1287;
	min.s32 	%r1292, %r1280, %r1291;
	ld.shared.u32 	%r1293, [%r818+9988];
	add.s32 	%r1294, %r1293, %r1286;
	min.s32 	%r1295, %r1283, %r1294;
	add.s32 	%r1296, %r1290, %r1293;
	min.s32 	%r1297, %r1285, %r1296;
	ld.shared.u32 	%r1298, [%r3+160];
	ld.shared.u32 	%r1299, [%r818+10240];
	add.s32 	%r1300, %r1299, %r1298;
	min.s32 	%r1301, %r1289, %r1300;
	ld.shared.u32 	%r1302, [%r3+416];
	add.s32 	%r1303, %r1302, %r1299;
	min.s32 	%r1304, %r1292, %r1303;
	ld.shared.u32 	%r1305, [%r818+10244];
	add.s32 	%r1306, %r1305, %r1298;
	min.s32 	%r1307, %r1295, %r1306;
	add.s32 	%r1308, %r1302, %r1305;
	min.s32 	%r1309, %r1297, %r1308;
	ld.shared.u32 	%r1310, [%r3+164];
	ld.shared.u32 	%r1311, [%r818+10496];
	add.s32 	%r1312, %r1311, %r1310;
	min.s32 	%r1313, %r1301, %r1312;
	ld.shared.u32 	%r1314, [%r3+420];
	add.s32 	%r1315, %r1314, %r1311;
	min.s32 	%r1316, %r1304, %r1315;
	ld.shared.u32 	%r1317, [%r818+10500];
	add.s32 	%r1318, %r1317, %r1310;
	min.s32 	%r1319, %r1307, %r1318;
	add.s32 	%r1320, %r1314, %r1317;
	min.s32 	%r1321, %r1309, %r1320;
	ld.shared.u32 	%r1322, [%r3+168];
	ld.shared.u32 	%r1323, [%r818+10752];
	add.s32 	%r1324, %r1323, %r1322;
	min.s32 	%r1325, %r1313, %r1324;
	ld.shared.u32 	%r1326, [%r3+424];
	add.s32 	%r1327, %r1326, %r1323;
	min.s32 	%r1328, %r1316, %r1327;
	ld.shared.u32 	%r1329, [%r818+10756];
	add.s32 	%r1330, %r1329, %r1322;
	min.s32 	%r1331, %r1319, %r1330;
	add.s32 	%r1332, %r1326, %r1329;
	min.s32 	%r1333, %r1321, %r1332;
	ld.shared.u32 	%r1334, [%r3+172];
	ld.shared.u32 	%r1335, [%r818+11008];
	add.s32 	%r1336, %r1335, %r1334;
	min.s32 	%r1337, %r1325, %r1336;
	ld.shared.u32 	%r1338, [%r3+428];
	add.s32 	%r1339, %r1338, %r1335;
	min.s32 	%r1340, %r1328, %r1339;
	ld.shared.u32 	%r1341, [%r818+11012];
	add.s32 	%r1342, %r1341, %r1334;
	min.s32 	%r1343, %r1331, %r1342;
	add.s32 	%r1344, %r1338, %r1341;
	min.s32 	%r1345, %r1333, %r1344;
	ld.shared.u32 	%r1346, [%r3+176];
	ld.shared.u32 	%r1347, [%r818+11264];
	add.s32 	%r1348, %r1347, %r1346;
	min.s32 	%r1349, %r1337, %r1348;
	ld.shared.u32 	%r1350, [%r3+432];
	add.s32 	%r1351, %r1350, %r1347;
	min.s32 	%r1352, %r1340, %r1351;
	ld.shared.u32 	%r1353, [%r818+11268];
	add.s32 	%r1354, %r1353, %r1346;
	min.s32 	%r1355, %r1343, %r1354;
	add.s32 	%r1356, %r1350, %r1353;
	min.s32 	%r1357, %r1345, %r1356;
	ld.shared.u32 	%r1358, [%r3+180];
	ld.shared.u32 	%r1359, [%r818+11520];
	add.s32 	%r1360, %r1359, %r1358;
	min.s32 	%r1361, %r1349, %r1360;
	ld.shared.u32 	%r1362, [%r3+436];
	add.s32 	%r1363, %r1362, %r1359;
	min.s32 	%r1364, %r1352, %r1363;
	ld.shared.u32 	%r1365, [%r818+11524];
	add.s32 	%r1366, %r1365, %r1358;
	min.s32 	%r1367, %r1355, %r1366;
	add.s32 	%r1368, %r1362, %r1365;
	min.s32 	%r1369, %r1357, %r1368;
	ld.shared.u32 	%r1370, [%r3+184];
	ld.shared.u32 	%r1371, [%r818+11776];
	add.s32 	%r1372, %r1371, %r1370;
	min.s32 	%r1373, %r1361, %r1372;
	ld.shared.u32 	%r1374, [%r3+440];
	add.s32 	%r1375, %r1374, %r1371;
	min.s32 	%r1376, %r1364, %r1375;
	ld.shared.u32 	%r1377, [%r818+11780];
	add.s32 	%r1378, %r1377, %r1370;
	min.s32 	%r1379, %r1367, %r1378;
	add.s32 	%r1380, %r1374, %r1377;
	min.s32 	%r1381, %r1369, %r1380;
	ld.shared.u32 	%r1382, [%r3+188];
	ld.shared.u32 	%r1383, [%r818+12032];
	add.s32 	%r1384, %r1383, %r1382;
	min.s32 	%r1385, %r1373, %r1384;
	ld.shared.u32 	%r1386, [%r3+444];
	add.s32 	%r1387, %r1386, %r1383;
	min.s32 	%r1388, %r1376, %r1387;
	ld.shared.u32 	%r1389, [%r818+12036];
	add.s32 	%r1390, %r1389, %r1382;
	min.s32 	%r1391, %r1379, %r1390;
	add.s32 	%r1392, %r1386, %r1389;
	min.s32 	%r1393, %r1381, %r1392;
	ld.shared.u32 	%r1394, [%r3+192];
	ld.shared.u32 	%r1395, [%r818+12288];
	add.s32 	%r1396, %r1395, %r1394;
	min.s32 	%r1397, %r1385, %r1396;
	ld.shared.u32 	%r1398, [%r3+448];
	add.s32 	%r1399, %r1398, %r1395;
	min.s32 	%r1400, %r1388, %r1399;
	ld.shared.u32 	%r1401, [%r818+12292];
	add.s32 	%r1402, %r1401, %r1394;
	min.s32 	%r1403, %r1391, %r1402;
	add.s32 	%r1404, %r1398, %r1401;
	min.s32 	%r1405, %r1393, %r1404;
	ld.shared.u32 	%r1406, [%r3+196];
	ld.shared.u32 	%r1407, [%r818+12544];
	add.s32 	%r1408, %r1407, %r1406;
	min.s32 	%r1409, %r1397, %r1408;
	ld.shared.u32 	%r1410, [%r3+452];
	add.s32 	%r1411, %r1410, %r1407;
	min.s32 	%r1412, %r1400, %r1411;
	ld.shared.u32 	%r1413, [%r818+12548];
	add.s32 	%r1414, %r1413, %r1406;
	min.s32 	%r1415, %r1403, %r1414;
	add.s32 	%r1416, %r1410, %r1413;
	min.s32 	%r1417, %r1405, %r1416;
	ld.shared.u32 	%r1418, [%r3+200];
	ld.shared.u32 	%r1419, [%r818+12800];
	add.s32 	%r1420, %r1419, %r1418;
	min.s32 	%r1421, %r1409, %r1420;
	ld.shared.u32 	%r1422, [%r3+456];
	add.s32 	%r1423, %r1422, %r1419;
	min.s32 	%r1424, %r1412, %r1423;
	ld.shared.u32 	%r1425, [%r818+12804];
	add.s32 	%r1426, %r1425, %r1418;
	min.s32 	%r1427, %r1415, %r1426;
	add.s32 	%r1428, %r1422, %r1425;
	min.s32 	%r1429, %r1417, %r1428;
	ld.shared.u32 	%r1430, [%r3+204];
	ld.shared.u32 	%r1431, [%r818+13056];
	add.s32 	%r1432, %r1431, %r1430;
	min.s32 	%r1433, %r1421, %r1432;
	ld.shared.u32 	%r1434, [%r3+460];
	add.s32 	%r1435, %r1434, %r1431;
	min.s32 	%r1436, %r1424, %r1435;
	ld.shared.u32 	%r1437, [%r818+13060];
	add.s32 	%r1438, %r1437, %r1430;
	min.s32 	%r1439, %r1427, %r1438;
	add.s32 	%r1440, %r1434, %r1437;
	min.s32 	%r1441, %r1429, %r1440;
	ld.shared.u32 	%r1442, [%r3+208];
	ld.shared.u32 	%r1443, [%r818+13312];
	add.s32 	%r1444, %r1443, %r1442;
	min.s32 	%r1445, %r1433, %r1444;
	ld.shared.u32 	%r1446, [%r3+464];
	add.s32 	%r1447, %r1446, %r1443;
	min.s32 	%r1448, %r1436, %r1447;
	ld.shared.u32 	%r1449, [%r818+13316];
	add.s32 	%r1450, %r1449, %r1442;
	min.s32 	%r1451, %r1439, %r1450;
	add.s32 	%r1452, %r1446, %r1449;
	min.s32 	%r1453, %r1441, %r1452;
	ld.shared.u32 	%r1454, [%r3+212];
	ld.shared.u32 	%r1455, [%r818+13568];
	add.s32 	%r1456, %r1455, %r1454;
	min.s32 	%r1457, %r1445, %r1456;
	ld.shared.u32 	%r1458, [%r3+468];
	add.s32 	%r1459, %r1458, %r1455;
	min.s32 	%r1460, %r1448, %r1459;
	ld.shared.u32 	%r1461, [%r818+13572];
	add.s32 	%r1462, %r1461, %r1454;
	min.s32 	%r1463, %r1451, %r1462;
	add.s32 	%r1464, %r1458, %r1461;
	min.s32 	%r1465, %r1453, %r1464;
	ld.shared.u32 	%r1466, [%r3+216];
	ld.shared.u32 	%r1467, [%r818+13824];
	add.s32 	%r1468, %r1467, %r1466;
	min.s32 	%r1469, %r1457, %r1468;
	ld.shared.u32 	%r1470, [%r3+472];
	add.s32 	%r1471, %r1470, %r1467;
	min.s32 	%r1472, %r1460, %r1471;
	ld.shared.u32 	%r1473, [%r818+13828];
	add.s32 	%r1474, %r1473, %r1466;
	min.s32 	%r1475, %r1463, %r1474;
	add.s32 	%r1476, %r1470, %r1473;
	min.s32 	%r1477, %r1465, %r1476;
	ld.shared.u32 	%r1478, [%r3+220];
	ld.shared.u32 	%r1479, [%r818+14080];
	add.s32 	%r1480, %r1479, %r1478;
	min.s32 	%r1481, %r1469, %r1480;
	ld.shared.u32 	%r1482, [%r3+476];
	add.s32 	%r1483, %r1482, %r1479;
	min.s32 	%r1484, %r1472, %r1483;
	ld.shared.u32 	%r1485, [%r818+14084];
	add.s32 	%r1486, %r1485, %r1478;
	min.s32 	%r1487, %r1475, %r1486;
	add.s32 	%r1488, %r1482, %r1485;
	min.s32 	%r1489, %r1477, %r1488;
	ld.shared.u32 	%r1490, [%r3+224];
	ld.shared.u32 	%r1491, [%r818+14336];
	add.s32 	%r1492, %r1491, %r1490;
	min.s32 	%r1493, %r1481, %r1492;
	ld.shared.u32 	%r1494, [%r3+480];
	add.s32 	%r1495, %r1494, %r1491;
	min.s32 	%r1496, %r1484, %r1495;
	ld.shared.u32 	%r1497, [%r818+14340];
	add.s32 	%r1498, %r1497, %r1490;
	min.s32 	%r1499, %r1487, %r1498;
	add.s32 	%r1500, %r1494, %r1497;
	min.s32 	%r1501, %r1489, %r1500;
	ld.shared.u32 	%r1502, [%r3+228];
	ld.shared.u32 	%r1503, [%r818+14592];
	add.s32 	%r1504, %r1503, %r1502;
	min.s32 	%r1505, %r1493, %r1504;
	ld.shared.u32 	%r1506, [%r3+484];
	add.s32 	%r1507, %r1506, %r1503;
	min.s32 	%r1508, %r1496, %r1507;
	ld.shared.u32 	%r1509, [%r818+14596];
	add.s32 	%r1510, %r1509, %r1502;
	min.s32 	%r1511, %r1499, %r1510;
	add.s32 	%r1512, %r1506, %r1509;
	min.s32 	%r1513, %r1501, %r1512;
	ld.shared.u32 	%r1514, [%r3+232];
	ld.shared.u32 	%r1515, [%r818+14848];
	add.s32 	%r1516, %r1515, %r1514;
	min.s32 	%r1517, %r1505, %r1516;
	ld.shared.u32 	%r1518, [%r3+488];
	add.s32 	%r1519, %r1518, %r1515;
	min.s32 	%r1520, %r1508, %r1519;
	ld.shared.u32 	%r1521, [%r818+14852];
	add.s32 	%r1522, %r1521, %r1514;
	min.s32 	%r1523, %r1511, %r1522;
	add.s32 	%r1524, %r1518, %r1521;
	min.s32 	%r1525, %r1513, %r1524;
	ld.shared.u32 	%r1526, [%r3+236];
	ld.shared.u32 	%r1527, [%r818+15104];
	add.s32 	%r1528, %r1527, %r1526;
	min.s32 	%r1529, %r1517, %r1528;
	ld.shared.u32 	%r1530, [%r3+492];
	add.s32 	%r1531, %r1530, %r1527;
	min.s32 	%r1532, %r1520, %r1531;
	ld.shared.u32 	%r1533, [%r818+15108];
	add.s32 	%r1534, %r1533, %r1526;
	min.s32 	%r1535, %r1523, %r1534;
	add.s32 	%r1536, %r1530, %r1533;
	min.s32 	%r1537, %r1525, %r1536;
	ld.shared.u32 	%r1538, [%r3+240];
	ld.shared.u32 	%r1539, [%r818+15360];
	add.s32 	%r1540, %r1539, %r1538;
	min.s32 	%r1541, %r1529, %r1540;
	ld.shared.u32 	%r1542, [%r3+496];
	add.s32 	%r1543, %r1542, %r1539;
	min.s32 	%r1544, %r1532, %r1543;
	ld.shared.u32 	%r1545, [%r818+15364];
	add.s32 	%r1546, %r1545, %r1538;
	min.s32 	%r1547, %r1535, %r1546;
	add.s32 	%r1548, %r1542, %r1545;
	min.s32 	%r1549, %r1537, %r1548;
	ld.shared.u32 	%r1550, [%r3+244];
	ld.shared.u32 	%r1551, [%r818+15616];
	add.s32 	%r1552, %r1551, %r1550;
	min.s32 	%r1553, %r1541, %r1552;
	ld.shared.u32 	%r1554, [%r3+500];
	add.s32 	%r1555, %r1554, %r1551;
	min.s32 	%r1556, %r1544, %r1555;
	ld.shared.u32 	%r1557, [%r818+15620];
	add.s32 	%r1558, %r1557, %r1550;
	min.s32 	%r1559, %r1547, %r1558;
	add.s32 	%r1560, %r1554, %r1557;
	min.s32 	%r1561, %r1549, %r1560;
	ld.shared.u32 	%r1562, [%r3+248];
	ld.shared.u32 	%r1563, [%r818+15872];
	add.s32 	%r1564, %r1563, %r1562;
	min.s32 	%r1565, %r1553, %r1564;
	ld.shared.u32 	%r1566, [%r3+504];
	add.s32 	%r1567, %r1566, %r1563;
	min.s32 	%r1568, %r1556, %r1567;
	ld.shared.u32 	%r1569, [%r818+15876];
	add.s32 	%r1570, %r1569, %r1562;
	min.s32 	%r1571, %r1559, %r1570;
	add.s32 	%r1572, %r1566, %r1569;
	min.s32 	%r1573, %r1561, %r1572;
	ld.shared.u32 	%r1574, [%r3+252];
	ld.shared.u32 	%r1575, [%r818+16128];
	add.s32 	%r1576, %r1575, %r1574;
	min.s32 	%r1582, %r1565, %r1576;
	ld.shared.u32 	%r1577, [%r3+508];
	add.s32 	%r1578, %r1577, %r1575;
	min.s32 	%r1584, %r1568, %r1578;
	ld.shared.u32 	%r1579, [%r818+16132];
	add.s32 	%r1580, %r1579, %r1574;
	min.s32 	%r1583, %r1571, %r1580;
	add.s32 	%r1581, %r1577, %r1579;
	min.s32 	%r1585, %r1573, %r1581;
	bra.uni 	$L__BB1_4;
$L__BB1_3:
	ld.shared.u32 	%r48, [%r5];
	shl.b32 	%r49, %r2, 2;
	add.s32 	%r51, %r32, %r49;
	ld.shared.u32 	%r52, [%r51];
	add.s32 	%r53, %r52, %r48;
	min.s32 	%r54, %r4, %r53;
	ld.shared.u32 	%r55, [%r5+256];
	add.s32 	%r56, %r55, %r52;
	min.s32 	%r57, %r6, %r56;
	ld.shared.u32 	%r58, [%r51+4];
	add.s32 	%r59, %r58, %r48;
	min.s32 	%r60, %r7, %r59;
	add.s32 	%r61, %r55, %r58;
	min.s32 	%r62, %r8, %r61;
	ld.shared.u32 	%r63, [%r5+4];
	ld.shared.u32 	%r64, [%r51+256];
	add.s32 	%r65, %r64, %r63;
	min.s32 	%r66, %r54, %r65;
	ld.shared.u32 	%r67, [%r5+260];
	add.s32 	%r68, %r67, %r64;
	min.s32 	%r69, %r57, %r68;
	ld.shared.u32 	%r70, [%r51+260];
	add.s32 	%r71, %r70, %r63;
	min.s32 	%r72, %r60, %r71;
	add.s32 	%r73, %r67, %r70;
	min.s32 	%r74, %r62, %r73;
	ld.shared.u32 	%r75, [%r5+8];
	ld.shared.u32 	%r76, [%r51+512];
	add.s32 	%r77, %r76, %r75;
	min.s32 	%r78, %r66, %r77;
	ld.shared.u32 	%r79, [%r5+264];
	add.s32 	%r80, %r79, %r76;
	min.s32 	%r81, %r69, %r80;
	ld.shared.u32 	%r82, [%r51+516];
	add.s32 	%r83, %r82, %r75;
	min.s32 	%r84, %r72, %r83;
	add.s32 	%r85, %r79, %r82;
	min.s32 	%r86, %r74, %r85;
	ld.shared.u32 	%r87, [%r5+12];
	ld.shared.u32 	%r88, [%r51+768];
	add.s32 	%r89, %r88, %r87;
	min.s32 	%r90, %r78, %r89;
	ld.shared.u32 	%r91, [%r5+268];
	add.s32 	%r92, %r91, %r88;
	min.s32 	%r93, %r81, %r92;
	ld.shared.u32 	%r94, [%r51+772];
	add.s32 	%r95, %r94, %r87;
	min.s32 	%r96, %r84, %r95;
	add.s32 	%r97, %r91, %r94;
	min.s32 	%r98, %r86, %r97;
	ld.shared.u32 	%r99, [%r5+16];
	ld.shared.u32 	%r100, [%r51+1024];
	add.s32 	%r101, %r100, %r99;
	min.s32 	%r102, %r90, %r101;
	ld.shared.u32 	%r103, [%r5+272];
	add.s32 	%r104, %r103, %r100;
	min.s32 	%r105, %r93, %r104;
	ld.shared.u32 	%r106, [%r51+1028];
	add.s32 	%r107, %r106, %r99;
	min.s32 	%r108, %r96, %r107;
	add.s32 	%r109, %r103, %r106;
	min.s32 	%r110, %r98, %r109;
	ld.shared.u32 	%r111, [%r5+20];
	ld.shared.u32 	%r112, [%r51+1280];
	add.s32 	%r113, %r112, %r111;
	min.s32 	%r114, %r102, %r113;
	ld.shared.u32 	%r115, [%r5+276];
	add.s32 	%r116, %r115, %r112;
	min.s32 	%r117, %r105, %r116;
	ld.shared.u32 	%r118, [%r51+1284];
	add.s32 	%r119, %r118, %r111;
	min.s32 	%r120, %r108, %r119;
	add.s32 	%r121, %r115, %r118;
	min.s32 	%r122, %r110, %r121;
	ld.shared.u32 	%r123, [%r5+24];
	ld.shared.u32 	%r124, [%r51+1536];
	add.s32 	%r125, %r124, %r123;
	min.s32 	%r126, %r114, %r125;
	ld.shared.u32 	%r127, [%r5+280];
	add.s32 	%r128, %r127, %r124;
	min.s32 	%r129, %r117, %r128;
	ld.shared.u32 	%r130, [%r51+1540];
	add.s32 	%r131, %r130, %r123;
	min.s32 	%r132, %r120, %r131;
	add.s32 	%r133, %r127, %r130;
	min.s32 	%r134, %r122, %r133;
	ld.shared.u32 	%r135, [%r5+28];
	ld.shared.u32 	%r136, [%r51+1792];
	add.s32 	%r137, %r136, %r135;
	min.s32 	%r138, %r126, %r137;
	ld.shared.u32 	%r139, [%r5+284];
	add.s32 	%r140, %r139, %r136;
	min.s32 	%r141, %r129, %r140;
	ld.shared.u32 	%r142, [%r51+1796];
	add.s32 	%r143, %r142, %r135;
	min.s32 	%r144, %r132, %r143;
	add.s32 	%r145, %r139, %r142;
	min.s32 	%r146, %r134, %r145;
	ld.shared.u32 	%r147, [%r5+32];
	ld.shared.u32 	%r148, [%r51+2048];
	add.s32 	%r149, %r148, %r147;
	min.s32 	%r150, %r138, %r149;
	ld.shared.u32 	%r151, [%r5+288];
	add.s32 	%r152, %r151, %r148;
	min.s32 	%r153, %r141, %r152;
	ld.shared.u32 	%r154, [%r51+2052];
	add.s32 	%r155, %r154, %r147;
	min.s32 	%r156, %r144, %r155;
	add.s32 	%r157, %r151, %r154;
	min.s32 	%r158, %r146, %r157;
	ld.shared.u32 	%r159, [%r5+36];
	ld.shared.u32 	%r160, [%r51+2304];
	add.s32 	%r161, %r160, %r159;
	min.s32 	%r162, %r150, %r161;
	ld.shared.u32 	%r163, [%r5+292];
	add.s32 	%r164, %r163, %r160;
	min.s32 	%r165, %r153, %r164;
	ld.shared.u32 	%r166, [%r51+2308];
	add.s32 	%r167, %r166, %r159;
	min.s32 	%r168, %r156, %r167;
	add.s32 	%r169, %r163, %r166;
	min.s32 	%r170, %r158, %r169;
	ld.shared.u32 	%r171, [%r5+40];
	ld.shared.u32 	%r172, [%r51+2560];
	add.s32 	%r173, %r172, %r171;
	min.s32 	%r174, %r162, %r173;
	ld.shared.u32 	%r175, [%r5+296];
	add.s32 	%r176, %r175, %r172;
	min.s32 	%r177, %r165, %r176;
	ld.shared.u32 	%r178, [%r51+2564];
	add.s32 	%r179, %r178, %r171;
	min.s32 	%r180, %r168, %r179;
	add.s32 	%r181, %r175, %r178;
	min.s32 	%r182, %r170, %r181;
	ld.shared.u32 	%r183, [%r5+44];
	ld.shared.u32 	%r184, [%r51+2816];
	add.s32 	%r185, %r184, %r183;
	min.s32 	%r186, %r174, %r185;
	ld.shared.u32 	%r187, [%r5+300];
	add.s32 	%r188, %r187, %r184;
	min.s32 	%r189, %r177, %r188;
	ld.shared.u32 	%r190, [%r51+2820];
	add.s32 	%r191, %r190, %r183;
	min.s32 	%r192, %r180, %r191;
	add.s32 	%r193, %r187, %r190;
	min.s32 	%r194, %r182, %r193;
	ld.shared.u32 	%r195, [%r5+48];
	ld.shared.u32 	%r196, [%r51+3072];
	add.s32 	%r197, %r196, %r195;
	min.s32 	%r198, %r186, %r197;
	ld.shared.u32 	%r199, [%r5+304];
	add.s32 	%r200, %r199, %r196;
	min.s32 	%r201, %r189, %r200;
	ld.shared.u32 	%r202, [%r51+3076];
	add.s32 	%r203, %r202, %r195;
	min.s32 	%r204, %r192, %r203;
	add.s32 	%r205, %r199, %r202;
	min.s32 	%r206, %r194, %r205;
	ld.shared.u32 	%r207, [%r5+52];
	ld.shared.u32 	%r208, [%r51+3328];
	add.s32 	%r209, %r208, %r207;
	min.s32 	%r210, %r198, %r209;
	ld.shared.u32 	%r211, [%r5+308];
	add.s32 	%r212, %r211, %r208;
	min.s32 	%r213, %r201, %r212;
	ld.shared.u32 	%r214, [%r51+3332];
	add.s32 	%r215, %r214, %r207;
	min.s32 	%r216, %r204, %r215;
	add.s32 	%r217, %r211, %r214;
	min.s32 	%r218, %r206, %r217;
	ld.shared.u32 	%r219, [%r5+56];
	ld.shared.u32 	%r220, [%r51+3584];
	add.s32 	%r221, %r220, %r219;
	min.s32 	%r222, %r210, %r221;
	ld.shared.u32 	%r223, [%r5+312];
	add.s32 	%r224, %r223, %r220;
	min.s32 	%r225, %r213, %r224;
	ld.shared.u32 	%r226, [%r51+3588];
	add.s32 	%r227, %r226, %r219;
	min.s32 	%r228, %r216, %r227;
	add.s32 	%r229, %r223, %r226;
	min.s32 	%r230, %r218, %r229;
	ld.shared.u32 	%r231, [%r5+60];
	ld.shared.u32 	%r232, [%r51+3840];
	add.s32 	%r233, %r232, %r231;
	min.s32 	%r234, %r222, %r233;
	ld.shared.u32 	%r235, [%r5+316];
	add.s32 	%r236, %r235, %r232;
	min.s32 	%r237, %r225, %r236;
	ld.shared.u32 	%r238, [%r51+3844];
	add.s32 	%r239, %r238, %r231;
	min.s32 	%r240, %r228, %r239;
	add.s32 	%r241, %r235, %r238;
	min.s32 	%r242, %r230, %r241;
	ld.shared.u32 	%r243, [%r5+64];
	ld.shared.u32 	%r244, [%r51+4096];
	add.s32 	%r245, %r244, %r243;
	min.s32 	%r246, %r234, %r245;
	ld.shared.u32 	%r247, [%r5+320];
	add.s32 	%r248, %r247, %r244;
	min.s32 	%r249, %r237, %r248;
	ld.shared.u32 	%r250, [%r51+4100];
	add.s32 	%r251, %r250, %r243;
	min.s32 	%r252, %r240, %r251;
	add.s32 	%r253, %r247, %r250;
	min.s32 	%r254, %r242, %r253;
	ld.shared.u32 	%r255, [%r5+68];
	ld.shared.u32 	%r256, [%r51+4352];
	add.s32 	%r257, %r256, %r255;
	min.s32 	%r258, %r246, %r257;
	ld.shared.u32 	%r259, [%r5+324];
	add.s32 	%r260, %r259, %r256;
	min.s32 	%r261, %r249, %r260;
	ld.shared.u32 	%r262, [%r51+4356];
	add.s32 	%r263, %r262, %r255;
	min.s32 	%r264, %r252, %r263;
	add.s32 	%r265, %r259, %r262;
	min.s32 	%r266, %r254, %r265;
	ld.shared.u32 	%r267, [%r5+72];
	ld.shared.u32 	%r268, [%r51+4608];
	add.s32 	%r269, %r268, %r267;
	min.s32 	%r270, %r258, %r269;
	ld.shared.u32 	%r271, [%r5+328];
	add.s32 	%r272, %r271, %r268;
	min.s32 	%r273, %r261, %r272;
	ld.shared.u32 	%r274, [%r51+4612];
	add.s32 	%r275, %r274, %r267;
	min.s32 	%r276, %r264, %r275;
	add.s32 	%r277, %r271, %r274;
	min.s32 	%r278, %r266, %r277;
	ld.shared.u32 	%r279, [%r5+76];
	ld.shared.u32 	%r280, [%r51+4864];
	add.s32 	%r281, %r280, %r279;
	min.s32 	%r282, %r270, %r281;
	ld.shared.u32 	%r283, [%r5+332];
	add.s32 	%r284, %r283, %r280;
	min.s32 	%r285, %r273, %r284;
	ld.shared.u32 	%r286, [%r51+4868];
	add.s32 	%r287, %r286, %r279;
	min.s32 	%r288, %r276, %r287;
	add.s32 	%r289, %r283, %r286;
	min.s32 	%r290, %r278, %r289;
	ld.shared.u32 	%r291, [%r5+80];
	ld.shared.u32 	%r292, [%r51+5120];
	add.s32 	%r293, %r292, %r291;
	min.s32 	%r294, %r282, %r293;
	ld.shared.u32 	%r295, [%r5+336];
	add.s32 	%r296, %r295, %r292;
	min.s32 	%r297, %r285, %r296;
	ld.shared.u32 	%r298, [%r51+5124];
	add.s32 	%r299, %r298, %r291;
	min.s32 	%r300, %r288, %r299;
	add.s32 	%r301, %r295, %r298;
	min.s32 	%r302, %r290, %r301;
	ld.shared.u32 	%r303, [%r5+84];
	ld.shared.u32 	%r304, [%r51+5376];
	add.s32 	%r305, %r304, %r303;
	min.s32 	%r306, %r294, %r305;
	ld.shared.u32 	%r307, [%r5+340];
	add.s32 	%r308, %r307, %r304;
	min.s32 	%r309, %r297, %r308;
	ld.shared.u32 	%r310, [%r51+5380];
	add.s32 	%r311, %r310, %r303;
	min.s32 	%r312, %r300, %r311;
	add.s32 	%r313, %r307, %r310;
	min.s32 	%r314, %r302, %r313;
	ld.shared.u32 	%r315, [%r5+88];
	ld.shared.u32 	%r316, [%r51+5632];
	add.s32 	%r317, %r316, %r315;
	min.s32 	%r318, %r306, %r317;
	ld.shared.u32 	%r319, [%r5+344];
	add.s32 	%r320, %r319, %r316;
	min.s32 	%r321, %r309, %r320;
	ld.shared.u32 	%r322, [%r51+5636];
	add.s32 	%r323, %r322, %r315;
	min.s32 	%r324, %r312, %r323;
	add.s32 	%r325, %r319, %r322;
	min.s32 	%r326, %r314, %r325;
	ld.shared.u32 	%r327, [%r5+92];
	ld.shared.u32 	%r328, [%r51+5888];
	add.s32 	%r329, %r328, %r327;
	min.s32 	%r330, %r318, %r329;
	ld.shared.u32 	%r331, [%r5+348];
	add.s32 	%r332, %r331, %r328;
	min.s32 	%r333, %r321, %r332;
	ld.shared.u32 	%r334, [%r51+5892];
	add.s32 	%r335, %r334, %r327;
	min.s32 	%r336, %r324, %r335;
	add.s32 	%r337, %r331, %r334;
	min.s32 	%r338, %r326, %r337;
	ld.shared.u32 	%r339, [%r5+96];
	ld.shared.u32 	%r340, [%r51+6144];
	add.s32 	%r341, %r340, %r339;
	min.s32 	%r342, %r330, %r341;
	ld.shared.u32 	%r343, [%r5+352];
	add.s32 	%r344, %r343, %r340;
	min.s32 	%r345, %r333, %r344;
	ld.shared.u32 	%r346, [%r51+6148];
	add.s32 	%r347, %r346, %r339;
	min.s32 	%r348, %r336, %r347;
	add.s32 	%r349, %r343, %r346;
	min.s32 	%r350, %r338, %r349;
	ld.shared.u32 	%r351, [%r5+100];
	ld.shared.u32 	%r352, [%r51+6400];
	add.s32 	%r353, %r352, %r351;
	min.s32 	%r354, %r342, %r353;
	ld.shared.u32 	%r355, [%r5+356];
	add.s32 	%r356, %r355, %r352;
	min.s32 	%r357, %r345, %r356;
	ld.shared.u32 	%r358, [%r51+6404];
	add.s32 	%r359, %r358, %r351;
	min.s32 	%r360, %r348, %r359;
	add.s32 	%r361, %r355, %r358;
	min.s32 	%r362, %r350, %r361;
	ld.shared.u32 	%r363, [%r5+104];
	ld.shared.u32 	%r364, [%r51+6656];
	add.s32 	%r365, %r364, %r363;
	min.s32 	%r366, %r354, %r365;
	ld.shared.u32 	%r367, [%r5+360];
	add.s32 	%r368, %r367, %r364;
	min.s32 	%r369, %r357, %r368;
	ld.shared.u32 	%r370, [%r51+6660];
	add.s32 	%r371, %r370, %r363;
	min.s32 	%r372, %r360, %r371;
	add.s32 	%r373, %r367, %r370;
	min.s32 	%r374, %r362, %r373;
	ld.shared.u32 	%r375, [%r5+108];
	ld.shared.u32 	%r376, [%r51+6912];
	add.s32 	%r377, %r376, %r375;
	min.s32 	%r378, %r366, %r377;
	ld.shared.u32 	%r379, [%r5+364];
	add.s32 	%r380, %r379, %r376;
	min.s32 	%r381, %r369, %r380;
	ld.shared.u32 	%r382, [%r51+6916];
	add.s32 	%r383, %r382, %r375;
	min.s32 	%r384, %r372, %r383;
	add.s32 	%r385, %r379, %r382;
	min.s32 	%r386, %r374, %r385;
	ld.shared.u32 	%r387, [%r5+112];
	ld.shared.u32 	%r388, [%r51+7168];
	add.s32 	%r389, %r388, %r387;
	min.s32 	%r390, %r378, %r389;
	ld.shared.u32 	%r391, [%r5+368];
	add.s32 	%r392, %r391, %r388;
	min.s32 	%r393, %r381, %r392;
	ld.shared.u32 	%r394, [%r51+7172];
	add.s32 	%r395, %r394, %r387;
	min.s32 	%r396, %r384, %r395;
	add.s32 	%r397, %r391, %r394;
	min.s32 	%r398, %r386, %r397;
	ld.shared.u32 	%r399, [%r5+116];
	ld.shared.u32 	%r400, [%r51+7424];
	add.s32 	%r401, %r400, %r399;
	min.s32 	%r402, %r390, %r401;
	ld.shared.u32 	%r403, [%r5+372];
	add.s32 	%r404, %r403, %r400;
	min.s32 	%r405, %r393, %r404;
	ld.shared.u32 	%r406, [%r51+7428];
	add.s32 	%r407, %r406, %r399;
	min.s32 	%r408, %r396, %r407;
	add.s32 	%r409, %r403, %r406;
	min.s32 	%r410, %r398, %r409;
	ld.shared.u32 	%r411, [%r5+120];
	ld.shared.u32 	%r412, [%r51+7680];
	add.s32 	%r413, %r412, %r411;
	min.s32 	%r414, %r402, %r413;
	ld.shared.u32 	%r415, [%r5+376];
	add.s32 	%r416, %r415, %r412;
	min.s32 	%r417, %r405, %r416;
	ld.shared.u32 	%r418, [%r51+7684];
	add.s32 	%r419, %r418, %r411;
	min.s32 	%r420, %r408, %r419;
	add.s32 	%r421, %r415, %r418;
	min.s32 	%r422, %r410, %r421;
	ld.shared.u32 	%r423, [%r5+124];
	ld.shared.u32 	%r424, [%r51+7936];
	add.s32 	%r425, %r424, %r423;
	min.s32 	%r426, %r414, %r425;
	ld.shared.u32 	%r427, [%r5+380];
	add.s32 	%r428, %r427, %r424;
	min.s32 	%r429, %r417, %r428;
	ld.shared.u32 	%r430, [%r51+7940];
	add.s32 	%r431, %r430, %r423;
	min.s32 	%r432, %r420, %r431;
	add.s32 	%r433, %r427, %r430;
	min.s32 	%r434, %r422, %r433;
	ld.shared.u32 	%r435, [%r5+128];
	ld.shared.u32 	%r436, [%r51+8192];
	add.s32 	%r437, %r436, %r435;
	min.s32 	%r438, %r426, %r437;
	ld.shared.u32 	%r439, [%r5+384];
	add.s32 	%r440, %r439, %r436;
	min.s32 	%r441, %r429, %r440;
	ld.shared.u32 	%r442, [%r51+8196];
	add.s32 	%r443, %r442, %r435;
	min.s32 	%r444, %r432, %r443;
	add.s32 	%r445, %r439, %r442;
	min.s32 	%r446, %r434, %r445;
	ld.shared.u32 	%r447, [%r5+132];
	ld.shared.u32 	%r448, [%r51+8448];
	add.s32 	%r449, %r448, %r447;
	min.s32 	%r450, %r438, %r449;
	ld.shared.u32 	%r451, [%r5+388];
	add.s32 	%r452, %r451, %r448;
	min.s32 	%r453, %r441, %r452;
	ld.shared.u32 	%r454, [%r51+8452];
	add.s32 	%r455, %r454, %r447;
	min.s32 	%r456, %r444, %r455;
	add.s32 	%r457, %r451, %r454;
	min.s32 	%r458, %r446, %r457;
	ld.shared.u32 	%r459, [%r5+136];
	ld.shared.u32 	%r460, [%r51+8704];
	add.s32 	%r461, %r460, %r459;
	min.s32 	%r462, %r450, %r461;
	ld.shared.u32 	%r463, [%r5+392];
	add.s32 	%r464, %r463, %r460;
	min.s32 	%r465, %r453, %r464;
	ld.shared.u32 	%r466, [%r51+8708];
	add.s32 	%r467, %r466, %r459;
	min.s32 	%r468, %r456, %r467;
	add.s32 	%r469, %r463, %r466;
	min.s32 	%r470, %r458, %r469;
	ld.shared.u32 	%r471, [%r5+140];
	ld.shared.u32 	%r472, [%r51+8960];
	add.s32 	%r473, %r472, %r471;
	min.s32 	%r474, %r462, %r473;
	ld.shared.u32 	%r475, [%r5+396];
	add.s32 	%r476, %r475, %r472;
	min.s32 	%r477, %r465, %r476;
	ld.shared.u32 	%r478, [%r51+8964];
	add.s32 	%r479, %r478, %r471;
	min.s32 	%r480, %r468, %r479;
	add.s32 	%r481, %r475, %r478;
	min.s32 	%r482, %r470, %r481;
	ld.shared.u32 	%r483, [%r5+144];
	ld.shared.u32 	%r484, [%r51+9216];
	add.s32 	%r485, %r484, %r483;
	min.s32 	%r486, %r474, %r485;
	ld.shared.u32 	%r487, [%r5+400];
	add.s32 	%r488, %r487, %r484;
	min.s32 	%r489, %r477, %r488;
	ld.shared.u32 	%r490, [%r51+9220];
	add.s32 	%r491, %r490, %r483;
	min.s32 	%r492, %r480, %r491;
	add.s32 	%r493, %r487, %r490;
	min.s32 	%r494, %r482, %r493;
	ld.shared.u32 	%r495, [%r5+148];
	ld.shared.u32 	%r496, [%r51+9472];
	add.s32 	%r497, %r496, %r495;
	min.s32 	%r498, %r486, %r497;
	ld.shared.u32 	%r499, [%r5+404];
	add.s32 	%r500, %r499, %r496;
	min.s32 	%r501, %r489, %r500;
	ld.shared.u32 	%r502, [%r51+9476];
	add.s32 	%r503, %r502, %r495;
	min.s32 	%r504, %r492, %r503;
	add.s32 	%r505, %r499, %r502;
	min.s32 	%r506, %r494, %r505;
	ld.shared.u32 	%r507, [%r5+152];
	ld.shared.u32 	%r508, [%r51+9728];
	add.s32 	%r509, %r508, %r507;
	min.s32 	%r510, %r498, %r509;
	ld.shared.u32 	%r511, [%r5+408];
	add.s32 	%r512, %r511, %r508;
	min.s32 	%r513, %r501, %r512;
	ld.shared.u32 	%r514, [%r51+9732];
	add.s32 	%r515, %r514, %r507;
	min.s32 	%r516, %r504, %r515;
	add.s32 	%r517, %r511, %r514;
	min.s32 	%r518, %r506, %r517;
	ld.shared.u32 	%r519, [%r5+156];
	ld.shared.u32 	%r520, [%r51+9984];
	add.s32 	%r521, %r520, %r519;
	min.s32 	%r522, %r510, %r521;
	ld.shared.u32 	%r523, [%r5+412];
	add.s32 	%r524, %r523, %r520;
	min.s32 	%r525, %r513, %r524;
	ld.shared.u32 	%r526, [%r51+9988];
	add.s32 	%r527, %r526, %r519;
	min.s32 	%r528, %r516, %r527;
	add.s32 	%r529, %r523, %r526;
	min.s32 	%r530, %r518, %r529;
	ld.shared.u32 	%r531, [%r5+160];
	ld.shared.u32 	%r532, [%r51+10240];
	add.s32 	%r533, %r532, %r531;
	min.s32 	%r534, %r522, %r533;
	ld.shared.u32 	%r535, [%r5+416];
	add.s32 	%r536, %r535, %r532;
	min.s32 	%r537, %r525, %r536;
	ld.shared.u32 	%r538, [%r51+10244];
	add.s32 	%r539, %r538, %r531;
	min.s32 	%r540, %r528, %r539;
	add.s32 	%r541, %r535, %r538;
	min.s32 	%r542, %r530, %r541;
	ld.shared.u32 	%r543, [%r5+164];
	ld.shared.u32 	%r544, [%r51+10496];
	add.s32 	%r545, %r544, %r543;
	min.s32 	%r546, %r534, %r545;
	ld.shared.u32 	%r547, [%r5+420];
	add.s32 	%r548, %r547, %r544;
	min.s32 	%r549, %r537, %r548;
	ld.shared.u32 	%r550, [%r51+10500];
	add.s32 	%r551, %r550, %r543;
	min.s32 	%r552, %r540, %r551;
	add.s32 	%r553, %r547, %r550;
	min.s32 	%r554, %r542, %r553;
	ld.shared.u32 	%r555, [%r5+168];
	ld.shared.u32 	%r556, [%r51+10752];
	add.s32 	%r557, %r556, %r555;
	min.s32 	%r558, %r546, %r557;
	ld.shared.u32 	%r559, [%r5+424];
	add.s32 	%r560, %r559, %r556;
	min.s32 	%r561, %r549, %r560;
	ld.shared.u32 	%r562, [%r51+10756];
	add.s32 	%r563, %r562, %r555;
	min.s32 	%r564, %r552, %r563;
	add.s32 	%r565, %r559, %r562;
	min.s32 	%r566, %r554, %r565;
	ld.shared.u32 	%r567, [%r5+172];
	ld.shared.u32 	%r568, [%r51+11008];
	add.s32 	%r569, %r568, %r567;
	min.s32 	%r570, %r558, %r569;
	ld.shared.u32 	%r571, [%r5+428];
	add.s32 	%r572, %r571, %r568;
	min.s32 	%r573, %r561, %r572;
	ld.shared.u32 	%r574, [%r51+11012];
	add.s32 	%r575, %r574, %r567;
	min.s32 	%r576, %r564, %r575;
	add.s32 	%r577, %r571, %r574;
	min.s32 	%r578, %r566, %r577;
	ld.shared.u32 	%r579, [%r5+176];
	ld.shared.u32 	%r580, [%r51+11264];
	add.s32 	%r581, %r580, %r579;
	min.s32 	%r582, %r570, %r581;
	ld.shared.u32 	%r583, [%r5+432];
	add.s32 	%r584, %r583, %r580;
	min.s32 	%r585, %r573, %r584;
	ld.shared.u32 	%r586, [%r51+11268];
	add.s32 	%r587, %r586, %r579;
	min.s32 	%r588, %r576, %r587;
	add.s32 	%r589, %r583, %r586;
	min.s32 	%r590, %r578, %r589;
	ld.shared.u32 	%r591, [%r5+180];
	ld.shared.u32 	%r592, [%r51+11520];
	add.s32 	%r593, %r592, %r591;
	min.s32 	%r594, %r582, %r593;
	ld.shared.u32 	%r595, [%r5+436];
	add.s32 	%r596, %r595, %r592;
	min.s32 	%r597, %r585, %r596;
	ld.shared.u32 	%r598, [%r51+11524];
	add.s32 	%r599, %r598, %r591;
	min.s32 	%r600, %r588, %r599;
	add.s32 	%r601, %r595, %r598;
	min.s32 	%r602, %r590, %r601;
	ld.shared.u32 	%r603, [%r5+184];
	ld.shared.u32 	%r604, [%r51+11776];
	add.s32 	%r605, %r604, %r603;
	min.s32 	%r606, %r594, %r605;
	ld.shared.u32 	%r607, [%r5+440];
	add.s32 	%r608, %r607, %r604;
	min.s32 	%r609, %r597, %r608;
	ld.shared.u32 	%r610, [%r51+11780];
	add.s32 	%r611, %r610, %r603;
	min.s32 	%r612, %r600, %r611;
	add.s32 	%r613, %r607, %r610;
	min.s32 	%r614, %r602, %r613;
	ld.shared.u32 	%r615, [%r5+188];
	ld.shared.u32 	%r616, [%r51+12032];
	add.s32 	%r617, %r616, %r615;
	min.s32 	%r618, %r606, %r617;
	ld.shared.u32 	%r619, [%r5+444];
	add.s32 	%r620, %r619, %r616;
	min.s32 	%r621, %r609, %r620;
	ld.shared.u32 	%r622, [%r51+12036];
	add.s32 	%r623, %r622, %r615;
	min.s32 	%r624, %r612, %r623;
	add.s32 	%r625, %r619, %r622;
	min.s32 	%r626, %r614, %r625;
	ld.shared.u32 	%r627, [%r5+192];
	ld.shared.u32 	%r628, [%r51+12288];
	add.s32 	%r629, %r628, %r627;
	min.s32 	%r630, %r618, %r629;
	ld.shared.u32 	%r631, [%r5+448];
	add.s32 	%r632, %r631, %r628;
	min.s32 	%r633, %r621, %r632;
	ld.shared.u32 	%r634, [%r51+12292];
	add.s32 	%r635, %r634, %r627;
	min.s32 	%r636, %r624, %r635;
	add.s32 	%r637, %r631, %r634;
	min.s32 	%r638, %r626, %r637;
	ld.shared.u32 	%r639, [%r5+196];
	ld.shared.u32 	%r640, [%r51+12544];
	add.s32 	%r641, %r640, %r639;
	min.s32 	%r642, %r630, %r641;
	ld.shared.u32 	%r643, [%r5+452];
	add.s32 	%r644, %r643, %r640;
	min.s32 	%r645, %r633, %r644;
	ld.shared.u32 	%r646, [%r51+12548];
	add.s32 	%r647, %r646, %r639;
	min.s32 	%r648, %r636, %r647;
	add.s32 	%r649, %r643, %r646;
	min.s32 	%r650, %r638, %r649;
	ld.shared.u32 	%r651, [%r5+200];
	ld.shared.u32 	%r652, [%r51+12800];
	add.s32 	%r653, %r652, %r651;
	min.s32 	%r654, %r642, %r653;
	ld.shared.u32 	%r655, [%r5+456];
	add.s32 	%r656, %r655, %r652;
	min.s32 	%r657, %r645, %r656;
	ld.shared.u32 	%r658, [%r51+12804];
	add.s32 	%r659, %r658, %r651;
	min.s32 	%r660, %r648, %r659;
	add.s32 	%r661, %r655, %r658;
	min.s32 	%r662, %r650, %r661;
	ld.shared.u32 	%r663, [%r5+204];
	ld.shared.u32 	%r664, [%r51+13056];
	add.s32 	%r665, %r664, %r663;
	min.s32 	%r666, %r654, %r665;
	ld.shared.u32 	%r667, [%r5+460];
	add.s32 	%r668, %r667, %r664;
	min.s32 	%r669, %r657, %r668;
	ld.shared.u32 	%r670, [%r51+13060];
	add.s32 	%r671, %r670, %r663;
	min.s32 	%r672, %r660, %r671;
	add.s32 	%r673, %r667, %r670;
	min.s32 	%r674, %r662, %r673;
	ld.shared.u32 	%r675, [%r5+208];
	ld.shared.u32 	%r676, [%r51+13312];
	add.s32 	%r677, %r676, %r675;
	min.s32 	%r678, %r666, %r677;
	ld.shared.u32 	%r679, [%r5+464];
	add.s32 	%r680, %r679, %r676;
	min.s32 	%r681, %r669, %r680;
	ld.shared.u32 	%r682, [%r51+13316];
	add.s32 	%r683, %r682, %r675;
	min.s32 	%r684, %r672, %r683;
	add.s32 	%r685, %r679, %r682;
	min.s32 	%r686, %r674, %r685;
	ld.shared.u32 	%r687, [%r5+212];
	ld.shared.u32 	%r688, [%r51+13568];
	add.s32 	%r689, %r688, %r687;
	min.s32 	%r690, %r678, %r689;
	ld.shared.u32 	%r691, [%r5+468];
	add.s32 	%r692, %r691, %r688;
	min.s32 	%r693, %r681, %r692;
	ld.shared.u32 	%r694, [%r51+13572];
	add.s32 	%r695, %r694, %r687;
	min.s32 	%r696, %r684, %r695;
	add.s32 	%r697, %r691, %r694;
	min.s32 	%r698, %r686, %r697;
	ld.shared.u32 	%r699, [%r5+216];
	ld.shared.u32 	%r700, [%r51+13824];
	add.s32 	%r701, %r700, %r699;
	min.s32 	%r702, %r690, %r701;
	ld.shared.u32 	%r703, [%r5+472];
	add.s32 	%r704, %r703, %r700;
	min.s32 	%r705, %r693, %r704;
	ld.shared.u32 	%r706, [%r51+13828];
	add.s32 	%r707, %r706, %r699;
	min.s32 	%r708, %r696, %r707;
	add.s32 	%r709, %r703, %r706;
	min.s32 	%r710, %r698, %r709;
	ld.shared.u32 	%r711, [%r5+220];
	ld.shared.u32 	%r712, [%r51+14080];
	add.s32 	%r713, %r712, %r711;
	min.s32 	%r714, %r702, %r713;
	ld.shared.u32 	%r715, [%r5+476];
	add.s32 	%r716, %r715, %r712;
	min.s32 	%r717, %r705, %r716;
	ld.shared.u32 	%r718, [%r51+14084];
	add.s32 	%r719, %r718, %r711;
	min.s32 	%r720, %r708, %r719;
	add.s32 	%r721, %r715, %r718;
	min.s32 	%r722, %r710, %r721;
	ld.shared.u32 	%r723, [%r5+224];
	ld.shared.u32 	%r724, [%r51+14336];
	add.s32 	%r725, %r724, %r723;
	min.s32 	%r726, %r714, %r725;
	ld.shared.u32 	%r727, [%r5+480];
	add.s32 	%r728, %r727, %r724;
	min.s32 	%r729, %r717, %r728;
	ld.shared.u32 	%r730, [%r51+14340];
	add.s32 	%r731, %r730, %r723;
	min.s32 	%r732, %r720, %r731;
	add.s32 	%r733, %r727, %r730;
	min.s32 	%r734, %r722, %r733;
	ld.shared.u32 	%r735, [%r5+228];
	ld.shared.u32 	%r736, [%r51+14592];
	add.s32 	%r737, %r736, %r735;
	min.s32 	%r738, %r726, %r737;
	ld.shared.u32 	%r739, [%r5+484];
	add.s32 	%r740, %r739, %r736;
	min.s32 	%r741, %r729, %r740;
	ld.shared.u32 	%r742, [%r51+14596];
	add.s32 	%r743, %r742, %r735;
	min.s32 	%r744, %r732, %r743;
	add.s32 	%r745, %r739, %r742;
	min.s32 	%r746, %r734, %r745;
	ld.shared.u32 	%r747, [%r5+232];
	ld.shared.u32 	%r748, [%r51+14848];
	add.s32 	%r749, %r748, %r747;
	min.s32 	%r750, %r738, %r749;
	ld.shared.u32 	%r751, [%r5+488];
	add.s32 	%r752, %r751, %r748;
	min.s32 	%r753, %r741, %r752;
	ld.shared.u32 	%r754, [%r51+14852];
	add.s32 	%r755, %r754, %r747;
	min.s32 	%r756, %r744, %r755;
	add.s32 	%r757, %r751, %r754;
	min.s32 	%r758, %r746, %r757;
	ld.shared.u32 	%r759, [%r5+236];
	ld.shared.u32 	%r760, [%r51+15104];
	add.s32 	%r761, %r760, %r759;
	min.s32 	%r762, %r750, %r761;
	ld.shared.u32 	%r763, [%r5+492];
	add.s32 	%r764, %r763, %r760;
	min.s32 	%r765, %r753, %r764;
	ld.shared.u32 	%r766, [%r51+15108];
	add.s32 	%r767, %r766, %r759;
	min.s32 	%r768, %r756, %r767;
	add.s32 	%r769, %r763, %r766;
	min.s32 	%r770, %r758, %r769;
	ld.shared.u32 	%r771, [%r5+240];
	ld.shared.u32 	%r772, [%r51+15360];
	add.s32 	%r773, %r772, %r771;
	min.s32 	%r774, %r762, %r773;
	ld.shared.u32 	%r775, [%r5+496];
	add.s32 	%r776, %r775, %r772;
	min.s32 	%r777, %r765, %r776;
	ld.shared.u32 	%r778, [%r51+15364];
	add.s32 	%r779, %r778, %r771;
	min.s32 	%r780, %r768, %r779;
	add.s32 	%r781, %r775, %r778;
	min.s32 	%r782, %r770, %r781;
	ld.shared.u32 	%r783, [%r5+244];
	ld.shared.u32 	%r784, [%r51+15616];
	add.s32 	%r785, %r784, %r783;
	min.s32 	%r786, %r774, %r785;
	ld.shared.u32 	%r787, [%r5+500];
	add.s32 	%r788, %r787, %r784;
	min.s32 	%r789, %r777, %r788;
	ld.shared.u32 	%r790, [%r51+15620];
	add.s32 	%r791, %r790, %r783;
	min.s32 	%r792, %r780, %r791;
	add.s32 	%r793, %r787, %r790;
	min.s32 	%r794, %r782, %r793;
	ld.shared.u32 	%r795, [%r5+248];
	ld.shared.u32 	%r796, [%r51+15872];
	add.s32 	%r797, %r796, %r795;
	min.s32 	%r798, %r786, %r797;
	ld.shared.u32 	%r799, [%r5+504];
	add.s32 	%r800, %r799, %r796;
	min.s32 	%r801, %r789, %r800;
	ld.shared.u32 	%r802, [%r51+15876];
	add.s32 	%r803, %r802, %r795;
	min.s32 	%r804, %r792, %r803;
	add.s32 	%r805, %r799, %r802;
	min.s32 	%r806, %r794, %r805;
	ld.shared.u32 	%r807, [%r5+252];
	ld.shared.u32 	%r808, [%r51+16128];
	add.s32 	%r809, %r808, %r807;
	min.s32 	%r1582, %r798, %r809;
	ld.shared.u32 	%r810, [%r5+508];
	add.s32 	%r811, %r810, %r808;
	min.s32 	%r1584, %r801, %r811;
	ld.shared.u32 	%r812, [%r51+16132];
	add.s32 	%r813, %r812, %r807;
	min.s32 	%r1583, %r804, %r813;
	add.s32 	%r814, %r810, %r812;
	min.s32 	%r1585, %r806, %r814;
$L__BB1_4:
	bar.sync 	0;
	st.global.u32 	[%rd1], %r1582;
	st.global.u32 	[%rd2], %r1584;
	st.global.u32 	[%rd1+4], %r1583;
	st.global.u32 	[%rd2+4], %r1585;
	bar.sync 	0;
$L__BB1_5:
	ret;

}
	// .globl	_Z10cal_phase3Piii
.visible .entry _Z10cal_phase3Piii(
	.param .u64 .ptr .align 1 _Z10cal_phase3Piii_param_0,
	.param .u32 _Z10cal_phase3Piii_param_1,
	.param .u32 _Z10cal_phase3Piii_param_2
)
{
	.reg .b32 	%r<808>;
	.reg .b64 	%rd<13>;
	// demoted variable
	.shared .align 4 .b8 _ZZ10cal_phase3PiiiE19smem_row_pivot_dist[16384];
	// demoted variable
	.shared .align 4 .b8 _ZZ10cal_phase3PiiiE22smem_column_pivot_dist[16384];
	ld.param.u64 	%rd1, [_Z10cal_phase3Piii_param_0];
	ld.param.u32 	%r1, [_Z10cal_phase3Piii_param_1];
	ld.param.u32 	%r2, [_Z10cal_phase3Piii_param_2];
	cvta.to.global.u64 	%rd2, %rd1;
	mov.u32 	%r3, %tid.y;
	shl.b32 	%r4, %r3, 1;
	mov.u32 	%r5, %tid.x;
	shl.b32 	%r6, %r5, 1;
	shl.b32 	%r7, %r2, 6;
	add.s32 	%r8, %r7, %r4;
	mov.u32 	%r9, %ctaid.x;
	shl.b32 	%r10, %r9, 6;
	add.s32 	%r11, %r10, %r6;
	mad.lo.s32 	%r12, %r8, %r1, %r11;
	mul.wide.s32 	%rd3, %r12, 4;
	add.s64 	%rd4, %rd2, %rd3;
	ld.global.u32 	%r13, [%rd4];
	shl.b32 	%r14, %r3, 9;
	mov.u32 	%r15, _ZZ10cal_phase3PiiiE19smem_row_pivot_dist;
	shl.b32 	%r16, %r5, 3;
	add.s32 	%r17, %r15, %r16;
	add.s32 	%r18, %r17, %r14;
	st.shared.u32 	[%r18], %r13;
	mul.wide.s32 	%rd5, %r1, 4;
	add.s64 	%rd6, %rd4, %rd5;
	ld.global.u32 	%r19, [%rd6];
	st.shared.u32 	[%r18+256], %r19;
	ld.global.u32 	%r20, [%rd4+4];
	st.shared.u32 	[%r18+4], %r20;
	ld.global.u32 	%r21, [%rd6+4];
	st.shared.u32 	[%r18+260], %r21;
	mov.u32 	%r22, %ctaid.y;
	shl.b32 	%r23, %r22, 6;
	add.s32 	%r24, %r23, %r4;
	add.s32 	%r25, %r7, %r6;
	mul.lo.s32 	%r26, %r1, %r24;
	add.s32 	%r27, %r25, %r26;
	mul.wide.s32 	%rd7, %r27, 4;
	add.s64 	%rd8, %rd2, %rd7;
	ld.global.u32 	%r28, [%rd8];
	mov.u32 	%r29, _ZZ10cal_phase3PiiiE22smem_column_pivot_dist;
	add.s32 	%r30, %r29, %r14;
	add.s32 	%r31, %r30, %r16;
	st.shared.u32 	[%r31], %r28;
	add.s64 	%rd9, %rd8, %rd5;
	ld.global.u32 	%r32, [%rd9];
	st.shared.u32 	[%r31+256], %r32;
	ld.global.u32 	%r33, [%rd8+4];
	st.shared.u32 	[%r31+4], %r33;
	ld.global.u32 	%r34, [%rd9+4];
	st.shared.u32 	[%r31+260], %r34;
	add.s32 	%r35, %r26, %r11;
	mul.wide.s32 	%rd10, %r35, 4;
	add.s64 	%rd11, %rd2, %rd10;
	ld.global.u32 	%r36, [%rd11];
	add.s64 	%rd12, %rd11, %rd5;
	ld.global.u32 	%r37, [%rd12];
	ld.global.u32 	%r38, [%rd11+4];
	ld.global.u32 	%r39, [%rd12+4];
	bar.sync 	0;
	ld.shared.u32 	%r40, [%r30];
	ld.shared.u32 	%r41, [%r17];
	add.s32 	%r42, %r41, %r40;
	min.s32 	%r43, %r36, %r42;
	ld.shared.u32 	%r44, [%r30+256];
	add.s32 	%r45, %r44, %r41;
	min.s32 	%r46, %r37, %r45;
	ld.shared.u32 	%r47, [%r17+4];
	add.s32 	%r48, %r47, %r40;
	min.s32 	%r49, %r38, %r48;
	add.s32 	%r50, %r44, %r47;
	min.s32 	%r51, %r39, %r50;
	ld.shared.u32 	%r52, [%r30+4];
	ld.shared.u32 	%r53, [%r17+256];
	add.s32 	%r54, %r53, %r52;
	min.s32 	%r55, %r43, %r54;
	ld.shared.u32 	%r56, [%r30+260];
	add.s32 	%r57, %r56, %r53;
	min.s32 	%r58, %r46, %r57;
	ld.shared.u32 	%r59, [%r17+260];
	add.s32 	%r60, %r59, %r52;
	min.s32 	%r61, %r49, %r60;
	add.s32 	%r62, %r56, %r59;
	min.s32 	%r63, %r51, %r62;
	ld.shared.u32 	%r64, [%r30+8];
	ld.shared.u32 	%r65, [%r17+512];
	add.s32 	%r66, %r65, %r64;
	min.s32 	%r67, %r55, %r66;
	ld.shared.u32 	%r68, [%r30+264];
	add.s32 	%r69, %r68, %r65;
	min.s32 	%r70, %r58, %r69;
	ld.shared.u32 	%r71, [%r17+516];
	add.s32 	%r72, %r71, %r64;
	min.s32 	%r73, %r61, %r72;
	add.s32 	%r74, %r68, %r71;
	min.s32 	%r75, %r63, %r74;
	ld.shared.u32 	%r76, [%r30+12];
	ld.shared.u32 	%r77, [%r17+768];
	add.s32 	%r78, %r77, %r76;
	min.s32 	%r79, %r67, %r78;
	ld.shared.u32 	%r80, [%r30+268];
	add.s32 	%r81, %r80, %r77;
	min.s32 	%r82, %r70, %r81;
	ld.shared.u32 	%r83, [%r17+772];
	add.s32 	%r84, %r83, %r76;
	min.s32 	%r85, %r73, %r84;
	add.s32 	%r86, %r80, %r83;
	min.s32 	%r87, %r75, %r86;
	ld.shared.u32 	%r88, [%r30+16];
	ld.shared.u32 	%r89, [%r17+1024];
	add.s32 	%r90, %r89, %r88;
	min.s32 	%r91, %r79, %r90;
	ld.shared.u32 	%r92, [%r30+272];
	add.s32 	%r93, %r92, %r89;
	min.s32 	%r94, %r82, %r93;
	ld.shared.u32 	%r95, [%r17+1028];
	add.s32 	%r96, %r95, %r88;
	min.s32 	%r97, %r85, %r96;
	add.s32 	%r98, %r92, %r95;
	min.s32 	%r99, %r87, %r98;
	ld.shared.u32 	%r100, [%r30+20];
	ld.shared.u32 	%r101, [%r17+1280];
	add.s32 	%r102, %r101, %r100;
	min.s32 	%r103, %r91, %r102;
	ld.shared.u32 	%r104, [%r30+276];
	add.s32 	%r105, %r104, %r101;
	min.s32 	%r106, %r94, %r105;
	ld.shared.u32 	%r107, [%r17+1284];
	add.s32 	%r108, %r107, %r100;
	min.s32 	%r109, %r97, %r108;
	add.s32 	%r110, %r104, %r107;
	min.s32 	%r111, %r99, %r110;
	ld.shared.u32 	%r112, [%r30+24];
	ld.shared.u32 	%r113, [%r17+1536];
	add.s32 	%r114, %r113, %r112;
	min.s32 	%r115, %r103, %r114;
	ld.shared.u32 	%r116, [%r30+280];
	add.s32 	%r117, %r116, %r113;
	min.s32 	%r118, %r106, %r117;
	ld.shared.u32 	%r119, [%r17+1540];
	add.s32 	%r120, %r119, %r112;
	min.s32 	%r121, %r109, %r120;
	add.s32 	%r122, %r116, %r119;
	min.s32 	%r123, %r111, %r122;
	ld.shared.u32 	%r124, [%r30+28];
	ld.shared.u32 	%r125, [%r17+1792];
	add.s32 	%r126, %r125, %r124;
	min.s32 	%r127, %r115, %r126;
	ld.shared.u32 	%r128, [%r30+284];
	add.s32 	%r129, %r128, %r125;
	min.s32 	%r130, %r118, %r129;
	ld.shared.u32 	%r131, [%r17+1796];
	add.s32 	%r132, %r131, %r124;
	min.s32 	%r133, %r121, %r132;
	add.s32 	%r134, %r128, %r131;
	min.s32 	%r135, %r123, %r134;
	ld.shared.u32 	%r136, [%r30+32];
	ld.shared.u32 	%r137, [%r17+2048];
	add.s32 	%r138, %r137, %r136;
	min.s32 	%r139, %r127, %r138;
	ld.shared.u32 	%r140, [%r30+288];
	add.s32 	%r141, %r140, %r137;
	min.s32 	%r142, %r130, %r141;
	ld.shared.u32 	%r143, [%r17+2052];
	add.s32 	%r144, %r143, %r136;
	min.s32 	%r145, %r133, %r144;
	add.s32 	%r146, %r140, %r143;
	min.s32 	%r147, %r135, %r146;
	ld.shared.u32 	%r148, [%r30+36];
	ld.shared.u32 	%r149, [%r17+2304];
	add.s32 	%r150, %r149, %r148;
	min.s32 	%r151, %r139, %r150;
	ld.shared.u32 	%r152, [%r30+292];
	add.s32 	%r153, %r152, %r149;
	min.s32 	%r154, %r142, %r153;
	ld.shared.u32 	%r155, [%r17+2308];
	add.s32 	%r156, %r155, %r148;
	min.s32 	%r157, %r145, %r156;
	add.s32 	%r158, %r152, %r155;
	min.s32 	%r159, %r147, %r158;
	ld.shared.u32 	%r160, [%r30+40];
	ld.shared.u32 	%r161, [%r17+2560];
	add.s32 	%r162, %r161, %r160;
	min.s32 	%r163, %r151, %r162;
	ld.shared.u32 	%r164, [%r30+296];
	add.s32 	%r165, %r164, %r161;
	min.s32 	%r166, %r154, %r165;
	ld.shared.u32 	%r167, [%r17+2564];
	add.s32 	%r168, %r167, %r160;
	min.s32 	%r169, %r157, %r168;
	add.s32 	%r170, %r164, %r167;
	min.s32 	%r171, %r159, %r170;
	ld.shared.u32 	%r172, [%r30+44];
	ld.shared.u32 	%r173, [%r17+2816];
	add.s32 	%r174, %r173, %r172;
	min.s32 	%r175, %r163, %r174;
	ld.shared.u32 	%r176, [%r30+300];
	add.s32 	%r177, %r176, %r173;
	min.s32 	%r178, %r166, %r177;
	ld.shared.u32 	%r179, [%r17+2820];
	add.s32 	%r180, %r179, %r172;
	min.s32 	%r181, %r169, %r180;
	add.s32 	%r182, %r176, %r179;
	min.s32 	%r183, %r171, %r182;
	ld.shared.u32 	%r184, [%r30+48];
	ld.shared.u32 	%r185, [%r17+3072];
	add.s32 	%r186, %r185, %r184;
	min.s32 	%r187, %r175, %r186;
	ld.shared.u32 	%r188, [%r30+304];
	add.s32 	%r189, %r188, %r185;
	min.s32 	%r190, %r178, %r189;
	ld.shared.u32 	%r191, [%r17+3076];
	add.s32 	%r192, %r191, %r184;
	min.s32 	%r193, %r181, %r192;
	add.s32 	%r194, %r188, %r191;
	min.s32 	%r195, %r183, %r194;
	ld.shared.u32 	%r196, [%r30+52];
	ld.shared.u32 	%r197, [%r17+3328];
	add.s32 	%r198, %r197, %r196;
	min.s32 	%r199, %r187, %r198;
	ld.shared.u32 	%r200, [%r30+308];
	add.s32 	%r201, %r200, %r197;
	min.s32 	%r202, %r190, %r201;
	ld.shared.u32 	%r203, [%r17+3332];
	add.s32 	%r204, %r203, %r196;
	min.s32 	%r205, %r193, %r204;
	add.s32 	%r206, %r200, %r203;
	min.s32 	%r207, %r195, %r206;
	ld.shared.u32 	%r208, [%r30+56];
	ld.shared.u32 	%r209, [%r17+3584];
	add.s32 	%r210, %r209, %r208;
	min.s32 	%r211, %r199, %r210;
	ld.shared.u32 	%r212, [%r30+312];
	add.s32 	%r213, %r212, %r209;
	min.s32 	%r214, %r202, %r213;
	ld.shared.u32 	%r215, [%r17+3588];
	add.s32 	%r216, %r215, %r208;
	min.s32 	%r217, %r205, %r216;
	add.s32 	%r218, %r212, %r215;
	min.s32 	%r219, %r207, %r218;
	ld.shared.u32 	%r220, [%r30+60];
	ld.shared.u32 	%r221, [%r17+3840];
	add.s32 	%r222, %r221, %r220;
	min.s32 	%r223, %r211, %r222;
	ld.shared.u32 	%r224, [%r30+316];
	add.s32 	%r225, %r224, %r221;
	min.s32 	%r226, %r214, %r225;
	ld.shared.u32 	%r227, [%r17+3844];
	add.s32 	%r228, %r227, %r220;
	min.s32 	%r229, %r217, %r228;
	add.s32 	%r230, %r224, %r227;
	min.s32 	%r231, %r219, %r230;
	ld.shared.u32 	%r232, [%r30+64];
	ld.shared.u32 	%r233, [%r17+4096];
	add.s32 	%r234, %r233, %r232;
	min.s32 	%r235, %r223, %r234;
	ld.shared.u32 	%r236, [%r30+320];
	add.s32 	%r237, %r236, %r233;
	min.s32 	%r238, %r226, %r237;
	ld.shared.u32 	%r239, [%r17+4100];
	add.s32 	%r240, %r239, %r232;
	min.s32 	%r241, %r229, %r240;
	add.s32 	%r242, %r236, %r239;
	min.s32 	%r243, %r231, %r242;
	ld.shared.u32 	%r244, [%r30+68];
	ld.shared.u32 	%r245, [%r17+4352];
	add.s32 	%r246, %r245, %r244;
	min.s32 	%r247, %r235, %r246;
	ld.shared.u32 	%r248, [%r30+324];
	add.s32 	%r249, %r248, %r245;
	min.s32 	%r250, %r238, %r249;
	ld.shared.u32 	%r251, [%r17+4356];
	add.s32 	%r252, %r251, %r244;
	min.s32 	%r253, %r241, %r252;
	add.s32 	%r254, %r248, %r251;
	min.s32 	%r255, %r243, %r254;
	ld.shared.u32 	%r256, [%r30+72];
	ld.shared.u32 	%r257, [%r17+4608];
	add.s32 	%r258, %r257, %r256;
	min.s32 	%r259, %r247, %r258;
	ld.shared.u32 	%r260, [%r30+328];
	add.s32 	%r261, %r260, %r257;
	min.s32 	%r262, %r250, %r261;
	ld.shared.u32 	%r263, [%r17+4612];
	add.s32 	%r264, %r263, %r256;
	min.s32 	%r265, %r253, %r264;
	add.s32 	%r266, %r260, %r263;
	min.s32 	%r267, %r255, %r266;
	ld.shared.u32 	%r268, [%r30+76];
	ld.shared.u32 	%r269, [%r17+4864];
	add.s32 	%r270, %r269, %r268;
	min.s32 	%r271, %r259, %r270;
	ld.shared.u32 	%r272, [%r30+332];
	add.s32 	%r273, %r272, %r269;
	min.s32 	%r274, %r262, %r273;
	ld.shared.u32 	%r275, [%r17+4868];
	add.s32 	%r276, %r275, %r268;
	min.s32 	%r277, %r265, %r276;
	add.s32 	%r278, %r272, %r275;
	min.s32 	%r279, %r267, %r278;
	ld.shared.u32 	%r280, [%r30+80];
	ld.shared.u32 	%r281, [%r17+5120];
	add.s32 	%r282, %r281, %r280;
	min.s32 	%r283, %r271, %r282;
	ld.shared.u32 	%r284, [%r30+336];
	add.s32 	%r285, %r284, %r281;
	min.s32 	%r286, %r274, %r285;
	ld.shared.u32 	%r287, [%r17+5124];
	add.s32 	%r288, %r287, %r280;
	min.s32 	%r289, %r277, %r288;
	add.s32 	%r290, %r284, %r287;
	min.s32 	%r291, %r279, %r290;
	ld.shared.u32 	%r292, [%r30+84];
	ld.shared.u32 	%r293, [%r17+5376];
	add.s32 	%r294, %r293, %r292;
	min.s32 	%r295, %r283, %r294;
	ld.shared.u32 	%r296, [%r30+340];
	add.s32 	%r297, %r296, %r293;
	min.s32 	%r298, %r286, %r297;
	ld.shared.u32 	%r299, [%r17+5380];
	add.s32 	%r300, %r299, %r292;
	min.s32 	%r301, %r289, %r300;
	add.s32 	%r302, %r296, %r299;
	min.s32 	%r303, %r291, %r302;
	ld.shared.u32 	%r304, [%r30+88];
	ld.shared.u32 	%r305, [%r17+5632];
	add.s32 	%r306, %r305, %r304;
	min.s32 	%r307, %r295, %r306;
	ld.shared.u32 	%r308, [%r30+344];
	add.s32 	%r309, %r308, %r305;
	min.s32 	%r310, %r298, %r309;
	ld.shared.u32 	%r311, [%r17+5636];
	add.s32 	%r312, %r311, %r304;
	min.s32 	%r313, %r301, %r312;
	add.s32 	%r314, %r308, %r311;
	min.s32 	%r315, %r303, %r314;
	ld.shared.u32 	%r316, [%r30+92];
	ld.shared.u32 	%r317, [%r17+5888];
	add.s32 	%r318, %r317, %r316;
	min.s32 	%r319, %r307, %r318;
	ld.shared.u32 	%r320, [%r30+348];
	add.s32 	%r321, %r320, %r317;
	min.s32 	%r322, %r310, %r321;
	ld.shared.u32 	%r323, [%r17+5892];
	add.s32 	%r324, %r323, %r316;
	min.s32 	%r325, %r313, %r324;
	add.s32 	%r326, %r320, %r323;
	min.s32 	%r327, %r315, %r326;
	ld.shared.u32 	%r328, [%r30+96];
	ld.shared.u32 	%r329, [%r17+6144];
	add.s32 	%r330, %r329, %r328;
	min.s32 	%r331, %r319, %r330;
	ld.shared.u32 	%r332, [%r30+352];
	add.s32 	%r333, %r332, %r329;
	min.s32 	%r334, %r322, %r333;
	ld.shared.u32 	%r335, [%r17+6148];
	add.s32 	%r336, %r335, %r328;
	min.s32 	%r337, %r325, %r336;
	add.s32 	%r338, %r332, %r335;
	min.s32 	%r339, %r327, %r338;
	ld.shared.u32 	%r340, [%r30+100];
	ld.shared.u32 	%r341, [%r17+6400];
	add.s32 	%r342, %r341, %r340;
	min.s32 	%r343, %r331, %r342;
	ld.shared.u32 	%r344, [%r30+356];
	add.s32 	%r345, %r344, %r341;
	min.s32 	%r346, %r334, %r345;
	ld.shared.u32 	%r347, [%r17+6404];
	add.s32 	%r348, %r347, %r340;
	min.s32 	%r349, %r337, %r348;
	add.s32 	%r350, %r344, %r347;
	min.s32 	%r351, %r339, %r350;
	ld.shared.u32 	%r352, [%r30+104];
	ld.shared.u32 	%r353, [%r17+6656];
	add.s32 	%r354, %r353, %r352;
	min.s32 	%r355, %r343, %r354;
	ld.shared.u32 	%r356, [%r30+360];
	add.s32 	%r357, %r356, %r353;
	min.s32 	%r358, %r346, %r357;
	ld.shared.u32 	%r359, [%r17+6660];
	add.s32 	%r360, %r359, %r352;
	min.s32 	%r361, %r349, %r360;
	add.s32 	%r362, %r356, %r359;
	min.s32 	%r363, %r351, %r362;
	ld.shared.u32 	%r364, [%r30+108];
	ld.shared.u32 	%r365, [%r17+6912];
	add.s32 	%r366, %r365, %r364;
	min.s32 	%r367, %r355, %r366;
	ld.shared.u32 	%r368, [%r30+364];
	add.s32 	%r369, %r368, %r365;
	min.s32 	%r370, %r358, %r369;
	ld.shared.u32 	%r371, [%r17+6916];
	add.s32 	%r372, %r371, %r364;
	min.s32 	%r373, %r361, %r372;
	add.s32 	%r374, %r368, %r371;
	min.s32 	%r375, %r363, %r374;
	ld.shared.u32 	%r376, [%r30+112];
	ld.shared.u32 	%r377, [%r17+7168];
	add.s32 	%r378, %r377, %r376;
	min.s32 	%r379, %r367, %r378;
	ld.shared.u32 	%r380, [%r30+368];
	add.s32 	%r381, %r380, %r377;
	min.s32 	%r382, %r370, %r381;
	ld.shared.u32 	%r383, [%r17+7172];
	add.s32 	%r384, %r383, %r376;
	min.s32 	%r385, %r373, %r384;
	add.s32 	%r386, %r380, %r383;
	min.s32 	%r387, %r375, %r386;
	ld.shared.u32 	%r388, [%r30+116];
	ld.shared.u32 	%r389, [%r17+7424];
	add.s32 	%r390, %r389, %r388;
	min.s32 	%r391, %r379, %r390;
	ld.shared.u32 	%r392, [%r30+372];
	add.s32 	%r393, %r392, %r389;
	min.s32 	%r394, %r382, %r393;
	ld.shared.u32 	%r395, [%r17+7428];
	add.s32 	%r396, %r395, %r388;
	min.s32 	%r397, %r385, %r396;
	add.s32 	%r398, %r392, %r395;
	min.s32 	%r399, %r387, %r398;
	ld.shared.u32 	%r400, [%r30+120];
	ld.shared.u32 	%r401, [%r17+7680];
	add.s32 	%r402, %r401, %r400;
	min.s32 	%r403, %r391, %r402;
	ld.shared.u32 	%r404, [%r30+376];
	add.s32 	%r405, %r404, %r401;
	min.s32 	%r406, %r394, %r405;
	ld.shared.u32 	%r407, [%r17+7684];
	add.s32 	%r408, %r407, %r400;
	min.s32 	%r409, %r397, %r408;
	add.s32 	%r410, %r404, %r407;
	min.s32 	%r411, %r399, %r410;
	ld.shared.u32 	%r412, [%r30+124];
	ld.shared.u32 	%r413, [%r17+7936];
	add.s32 	%r414, %r413, %r412;
	min.s32 	%r415, %r403, %r414;
	ld.shared.u32 	%r416, [%r30+380];
	add.s32 	%r417, %r416, %r413;
	min.s32 	%r418, %r406, %r417;
	ld.shared.u32 	%r419, [%r17+7940];
	add.s32 	%r420, %r419, %r412;
	min.s32 	%r421, %r409, %r420;
	add.s32 	%r422, %r416, %r419;
	min.s32 	%r423, %r411, %r422;
	ld.shared.u32 	%r424, [%r30+128];
	ld.shared.u32 	%r425, [%r17+8192];
	add.s32 	%r426, %r425, %r424;
	min.s32 	%r427, %r415, %r426;
	ld.shared.u32 	%r428, [%r30+384];
	add.s32 	%r429, %r428, %r425;
	min.s32 	%r430, %r418, %r429;
	ld.shared.u32 	%r431, [%r17+8196];
	add.s32 	%r432, %r431, %r424;
	min.s32 	%r433, %r421, %r432;
	add.s32 	%r434, %r428, %r431;
	min.s32 	%r435, %r423, %r434;
	ld.shared.u32 	%r436, [%r30+132];
	ld.shared.u32 	%r437, [%r17+8448];
	add.s32 	%r438, %r437, %r436;
	min.s32 	%r439, %r427, %r438;
	ld.shared.u32 	%r440, [%r30+388];
	add.s32 	%r441, %r440, %r437;
	min.s32 	%r442, %r430, %r441;
	ld.shared.u32 	%r443, [%r17+8452];
	add.s32 	%r444, %r443, %r436;
	min.s32 	%r445, %r433, %r444;
	add.s32 	%r446, %r440, %r443;
	min.s32 	%r447, %r435, %r446;
	ld.shared.u32 	%r448, [%r30+136];
	ld.shared.u32 	%r449, [%r17+8704];
	add.s32 	%r450, %r449, %r448;
	min.s32 	%r451, %r439, %r450;
	ld.shared.u32 	%r452, [%r30+392];
	add.s32 	%r453, %r452, %r449;
	min.s32 	%r454, %r442, %r453;
	ld.shared.u32 	%r455, [%r17+8708];
	add.s32 	%r456, %r455, %r448;
	min.s32 	%r457, %r445, %r456;
	add.s32 	%r458, %r452, %r455;
	min.s32 	%r459, %r447, %r458;
	ld.shared.u32 	%r460, [%r30+140];
	ld.shared.u32 	%r461, [%r17+8960];
	add.s32 	%r462, %r461, %r460;
	min.s32 	%r463, %r451, %r462;
	ld.shared.u32 	%r464, [%r30+396];
	add.s32 	%r465, %r464, %r461;
	min.s32 	%r466, %r454, %r465;
	ld.shared.u32 	%r467, [%r17+8964];
	add.s32 	%r468, %r467, %r460;
	min.s32 	%r469, %r457, %r468;
	add.s32 	%r470, %r464, %r467;
	min.s32 	%r471, %r459, %r470;
	ld.shared.u32 	%r472, [%r30+144];
	ld.shared.u32 	%r473, [%r17+9216];
	add.s32 	%r474, %r473, %r472;
	min.s32 	%r475, %r463, %r474;
	ld.shared.u32 	%r476, [%r30+400];
	add.s32 	%r477, %r476, %r473;
	min.s32 	%r478, %r466, %r477;
	ld.shared.u32 	%r479, [%r17+9220];
	add.s32 	%r480, %r479, %r472;
	min.s32 	%r481, %r469, %r480;
	add.s32 	%r482, %r476, %r479;
	min.s32 	%r483, %r471, %r482;
	ld.shared.u32 	%r484, [%r30+148];
	ld.shared.u32 	%r485, [%r17+9472];
	add.s32 	%r486, %r485, %r484;
	min.s32 	%r487, %r475, %r486;
	ld.shared.u32 	%r488, [%r30+404];
	add.s32 	%r489, %r488, %r485;
	min.s32 	%r490, %r478, %r489;
	ld.shared.u32 	%r491, [%r17+9476];
	add.s32 	%r492, %r491, %r484;
	min.s32 	%r493, %r481, %r492;
	add.s32 	%r494, %r488, %r491;
	min.s32 	%r495, %r483, %r494;
	ld.shared.u32 	%r496, [%r30+152];
	ld.shared.u32 	%r497, [%r17+9728];
	add.s32 	%r498, %r497, %r496;
	min.s32 	%r499, %r487, %r498;
	ld.shared.u32 	%r500, [%r30+408];
	add.s32 	%r501, %r500, %r497;
	min.s32 	%r502, %r490, %r501;
	ld.shared.u32 	%r503, [%r17+9732];
	add.s32 	%r504, %r503, %r496;
	min.s32 	%r505, %r493, %r504;
	add.s32 	%r506, %r500, %r503;
	min.s32 	%r507, %r495, %r506;
	ld.shared.u32 	%r508, [%r30+156];
	ld.shared.u32 	%r509, [%r17+9984];
	add.s32 	%r510, %r509, %r508;
	min.s32 	%r511, %r499, %r510;
	ld.shared.u32 	%r512, [%r30+412];
	add.s32 	%r513, %r512, %r509;
	min.s32 	%r514, %r502, %r513;
	ld.shared.u32 	%r515, [%r17+9988];
	add.s32 	%r516, %r515, %r508;
	min.s32 	%r517, %r505, %r516;
	add.s32 	%r518, %r512, %r515;
	min.s32 	%r519, %r507, %r518;
	ld.shared.u32 	%r520, [%r30+160];
	ld.shared.u32 	%r521, [%r17+10240];
	add.s32 	%r522, %r521, %r520;
	min.s32 	%r523, %r511, %r522;
	ld.shared.u32 	%r524, [%r30+416];
	add.s32 	%r525, %r524, %r521;
	min.s32 	%r526, %r514, %r525;
	ld.shared.u32 	%r527, [%r17+10244];
	add.s32 	%r528, %r527, %r520;
	min.s32 	%r529, %r517, %r528;
	add.s32 	%r530, %r524, %r527;
	min.s32 	%r531, %r519, %r530;
	ld.shared.u32 	%r532, [%r30+164];
	ld.shared.u32 	%r533, [%r17+10496];
	add.s32 	%r534, %r533, %r532;
	min.s32 	%r535, %r523, %r534;
	ld.shared.u32 	%r536, [%r30+420];
	add.s32 	%r537, %r536, %r533;
	min.s32 	%r538, %r526, %r537;
	ld.shared.u32 	%r539, [%r17+10500];
	add.s32 	%r540, %r539, %r532;
	min.s32 	%r541, %r529, %r540;
	add.s32 	%r542, %r536, %r539;
	min.s32 	%r543, %r531, %r542;
	ld.shared.u32 	%r544, [%r30+168];
	ld.shared.u32 	%r545, [%r17+10752];
	add.s32 	%r546, %r545, %r544;
	min.s32 	%r547, %r535, %r546;
	ld.shared.u32 	%r548, [%r30+424];
	add.s32 	%r549, %r548, %r545;
	min.s32 	%r550, %r538, %r549;
	ld.shared.u32 	%r551, [%r17+10756];
	add.s32 	%r552, %r551, %r544;
	min.s32 	%r553, %r541, %r552;
	add.s32 	%r554, %r548, %r551;
	min.s32 	%r555, %r543, %r554;
	ld.shared.u32 	%r556, [%r30+172];
	ld.shared.u32 	%r557, [%r17+11008];
	add.s32 	%r558, %r557, %r556;
	min.s32 	%r559, %r547, %r558;
	ld.shared.u32 	%r560, [%r30+428];
	add.s32 	%r561, %r560, %r557;
	min.s32 	%r562, %r550, %r561;
	ld.shared.u32 	%r563, [%r17+11012];
	add.s32 	%r564, %r563, %r556;
	min.s32 	%r565, %r553, %r564;
	add.s32 	%r566, %r560, %r563;
	min.s32 	%r567, %r555, %r566;
	ld.shared.u32 	%r568, [%r30+176];
	ld.shared.u32 	%r569, [%r17+11264];
	add.s32 	%r570, %r569, %r568;
	min.s32 	%r571, %r559, %r570;
	ld.shared.u32 	%r572, [%r30+432];
	add.s32 	%r573, %r572, %r569;
	min.s32 	%r574, %r562, %r573;
	ld.shared.u32 	%r575, [%r17+11268];
	add.s32 	%r576, %r575, %r568;
	min.s32 	%r577, %r565, %r576;
	add.s32 	%r578, %r572, %r575;
	min.s32 	%r579, %r567, %r578;
	ld.shared.u32 	%r580, [%r30+180];
	ld.shared.u32 	%r581, [%r17+11520];
	add.s32 	%r582, %r581, %r580;
	min.s32 	%r583, %r571, %r582;
	ld.shared.u32 	%r584, [%r30+436];
	add.s32 	%r585, %r584, %r581;
	min.s32 	%r586, %r574, %r585;
	ld.shared.u32 	%r587, [%r17+11524];
	add.s32 	%r588, %r587, %r580;
	min.s32 	%r589, %r577, %r588;
	add.s32 	%r590, %r584, %r587;
	min.s32 	%r591, %r579, %r590;
	ld.shared.u32 	%r592, [%r30+184];
	ld.shared.u32 	%r593, [%r17+11776];
	add.s32 	%r594, %r593, %r592;
	min.s32 	%r595, %r583, %r594;
	ld.shared.u32 	%r596, [%r30+440];
	add.s32 	%r597, %r596, %r593;
	min.s32 	%r598, %r586, %r597;
	ld.shared.u32 	%r599, [%r17+11780];
	add.s32 	%r600, %r599, %r592;
	min.s32 	%r601, %r589, %r600;
	add.s32 	%r602, %r596, %r599;
	min.s32 	%r603, %r591, %r602;
	ld.shared.u32 	%r604, [%r30+188];
	ld.shared.u32 	%r605, [%r17+12032];
	add.s32 	%r606, %r605, %r604;
	min.s32 	%r607, %r595, %r606;
	ld.shared.u32 	%r608, [%r30+444];
	add.s32 	%r609, %r608, %r605;
	min.s32 	%r610, %r598, %r609;
	ld.shared.u32 	%r611, [%r17+12036];
	add.s32 	%r612, %r611, %r604;
	min.s32 	%r613, %r601, %r612;
	add.s32 	%r614, %r608, %r611;
	min.s32 	%r615, %r603, %r614;
	ld.shared.u32 	%r616, [%r30+192];
	ld.shared.u32 	%r617, [%r17+12288];
	add.s32 	%r618, %r617, %r616;
	min.s32 	%r619, %r607, %r618;
	ld.shared.u32 	%r620, [%r30+448];
	add.s32 	%r621, %r620, %r617;
	min.s32 	%r622, %r610, %r621;
	ld.shared.u32 	%r623, [%r17+12292];
	add.s32 	%r624, %r623, %r616;
	min.s32 	%r625, %r613, %r624;
	add.s32 	%r626, %r620, %r623;
	min.s32 	%r627, %r615, %r626;
	ld.shared.u32 	%r628, [%r30+196];
	ld.shared.u32 	%r629, [%r17+12544];
	add.s32 	%r630, %r629, %r628;
	min.s32 	%r631, %r619, %r630;
	ld.shared.u32 	%r632, [%r30+452];
	add.s32 	%r633, %r632, %r629;
	min.s32 	%r634, %r622, %r633;
	ld.shared.u32 	%r635, [%r17+12548];
	add.s32 	%r636, %r635, %r628;
	min.s32 	%r637, %r625, %r636;
	add.s32 	%r638, %r632, %r635;
	min.s32 	%r639, %r627, %r638;
	ld.shared.u32 	%r640, [%r30+200];
	ld.shared.u32 	%r641, [%r17+12800];
	add.s32 	%r642, %r641, %r640;
	min.s32 	%r643, %r631, %r642;
	ld.shared.u32 	%r644, [%r30+456];
	add.s32 	%r645, %r644, %r641;
	min.s32 	%r646, %r634, %r645;
	ld.shared.u32 	%r647, [%r17+12804];
	add.s32 	%r648, %r647, %r640;
	min.s32 	%r649, %r637, %r648;
	add.s32 	%r650, %r644, %r647;
	min.s32 	%r651, %r639, %r650;
	ld.shared.u32 	%r652, [%r30+204];
	ld.shared.u32 	%r653, [%r17+13056];
	add.s32 	%r654, %r653, %r652;
	min.s32 	%r655, %r643, %r654;
	ld.shared.u32 	%r656, [%r30+460];
	add.s32 	%r657, %r656, %r653;
	min.s32 	%r658, %r646, %r657;
	ld.shared.u32 	%r659, [%r17+13060];
	add.s32 	%r660, %r659, %r652;
	min.s32 	%r661, %r649, %r660;
	add.s32 	%r662, %r656, %r659;
	min.s32 	%r663, %r651, %r662;
	ld.shared.u32 	%r664, [%r30+208];
	ld.shared.u32 	%r665, [%r17+13312];
	add.s32 	%r666, %r665, %r664;
	min.s32 	%r667, %r655, %r666;
	ld.shared.u32 	%r668, [%r30+464];
	add.s32 	%r669, %r668, %r665;
	min.s32 	%r670, %r658, %r669;
	ld.shared.u32 	%r671, [%r17+13316];
	add.s32 	%r672, %r671, %r664;
	min.s32 	%r673, %r661, %r672;
	add.s32 	%r674, %r668, %r671;
	min.s32 	%r675, %r663, %r674;
	ld.shared.u32 	%r676, [%r30+212];
	ld.shared.u32 	%r677, [%r17+13568];
	add.s32 	%r678, %r677, %r676;
	min.s32 	%r679, %r667, %r678;
	ld.shared.u32 	%r680, [%r30+468];
	add.s32 	%r681, %r680, %r677;
	min.s32 	%r682, %r670, %r681;
	ld.shared.u32 	%r683, [%r17+13572];
	add.s32 	%r684, %r683, %r676;
	min.s32 	%r685, %r673, %r684;
	add.s32 	%r686, %r680, %r683;
	min.s32 	%r687, %r675, %r686;
	ld.shared.u32 	%r688, [%r30+216];
	ld.shared.u32 	%r689, [%r17+13824];
	add.s32 	%r690, %r689, %r688;
	min.s32 	%r691, %r679, %r690;
	ld.shared.u32 	%r692, [%r30+472];
	add.s32 	%r693, %r692, %r689;
	min.s32 	%r694, %r682, %r693;
	ld.shared.u32 	%r695, [%r17+13828];
	add.s32 	%r696, %r695, %r688;
	min.s32 	%r697, %r685, %r696;
	add.s32 	%r698, %r692, %r695;
	min.s32 	%r699, %r687, %r698;
	ld.shared.u32 	%r700, [%r30+220];
	ld.shared.u32 	%r701, [%r17+14080];
	add.s32 	%r702, %r701, %r700;
	min.s32 	%r703, %r691, %r702;
	ld.shared.u32 	%r704, [%r30+476];
	add.s32 	%r705, %r704, %r701;
	min.s32 	%r706, %r694, %r705;
	ld.shared.u32 	%r707, [%r17+14084];
	add.s32 	%r708, %r707, %r700;
	min.s32 	%r709, %r697, %r708;
	add.s32 	%r710, %r704, %r707;
	min.s32 	%r711, %r699, %r710;
	ld.shared.u32 	%r712, [%r30+224];
	ld.shared.u32 	%r713, [%r17+14336];
	add.s32 	%r714, %r713, %r712;
	min.s32 	%r715, %r703, %r714;
	ld.shared.u32 	%r716, [%r30+480];
	add.s32 	%r717, %r716, %r713;
	min.s32 	%r718, %r706, %r717;
	ld.shared.u32 	%r719, [%r17+14340];
	add.s32 	%r720, %r719, %r712;
	min.s32 	%r721, %r709, %r720;
	add.s32 	%r722, %r716, %r719;
	min.s32 	%r723, %r711, %r722;
	ld.shared.u32 	%r724, [%r30+228];
	ld.shared.u32 	%r725, [%r17+14592];
	add.s32 	%r726, %r725, %r724;
	min.s32 	%r727, %r715, %r726;
	ld.shared.u32 	%r728, [%r30+484];
	add.s32 	%r729, %r728, %r725;
	min.s32 	%r730, %r718, %r729;
	ld.shared.u32 	%r731, [%r17+14596];
	add.s32 	%r732, %r731, %r724;
	min.s32 	%r733, %r721, %r732;
	add.s32 	%r734, %r728, %r731;
	min.s32 	%r735, %r723, %r734;
	ld.shared.u32 	%r736, [%r30+232];
	ld.shared.u32 	%r737, [%r17+14848];
	add.s32 	%r738, %r737, %r736;
	min.s32 	%r739, %r727, %r738;
	ld.shared.u32 	%r740, [%r30+488];
	add.s32 	%r741, %r740, %r737;
	min.s32 	%r742, %r730, %r741;
	ld.shared.u32 	%r743, [%r17+14852];
	add.s32 	%r744, %r743, %r736;
	min.s32 	%r745, %r733, %r744;
	add.s32 	%r746, %r740, %r743;
	min.s32 	%r747, %r735, %r746;
	ld.shared.u32 	%r748, [%r30+236];
	ld.shared.u32 	%r749, [%r17+15104];
	add.s32 	%r750, %r749, %r748;
	min.s32 	%r751, %r739, %r750;
	ld.shared.u32 	%r752, [%r30+492];
	add.s32 	%r753, %r752, %r749;
	min.s32 	%r754, %r742, %r753;
	ld.shared.u32 	%r755, [%r17+15108];
	add.s32 	%r756, %r755, %r748;
	min.s32 	%r757, %r745, %r756;
	add.s32 	%r758, %r752, %r755;
	min.s32 	%r759, %r747, %r758;
	ld.shared.u32 	%r760, [%r30+240];
	ld.shared.u32 	%r761, [%r17+15360];
	add.s32 	%r762, %r761, %r760;
	min.s32 	%r763, %r751, %r762;
	ld.shared.u32 	%r764, [%r30+496];
	add.s32 	%r765, %r764, %r761;
	min.s32 	%r766, %r754, %r765;
	ld.shared.u32 	%r767, [%r17+15364];
	add.s32 	%r768, %r767, %r760;
	min.s32 	%r769, %r757, %r768;
	add.s32 	%r770, %r764, %r767;
	min.s32 	%r771, %r759, %r770;
	ld.shared.u32 	%r772, [%r30+244];
	ld.shared.u32 	%r773, [%r17+15616];
	add.s32 	%r774, %r773, %r772;
	min.s32 	%r775, %r763, %r774;
	ld.shared.u32 	%r776, [%r30+500];
	add.s32 	%r777, %r776, %r773;
	min.s32 	%r778, %r766, %r777;
	ld.shared.u32 	%r779, [%r17+15620];
	add.s32 	%r780, %r779, %r772;
	min.s32 	%r781, %r769, %r780;
	add.s32 	%r782, %r776, %r779;
	min.s32 	%r783, %r771, %r782;
	ld.shared.u32 	%r784, [%r30+248];
	ld.shared.u32 	%r785, [%r17+15872];
	add.s32 	%r786, %r785, %r784;
	min.s32 	%r787, %r775, %r786;
	ld.shared.u32 	%r788, [%r30+504];
	add.s32 	%r789, %r788, %r785;
	min.s32 	%r790, %r778, %r789;
	ld.shared.u32 	%r791, [%r17+15876];
	add.s32 	%r792, %r791, %r784;
	min.s32 	%r793, %r781, %r792;
	add.s32 	%r794, %r788, %r791;
	min.s32 	%r795, %r783, %r794;
	ld.shared.u32 	%r796, [%r30+252];
	ld.shared.u32 	%r797, [%r17+16128];
	add.s32 	%r798, %r797, %r796;
	min.s32 	%r799, %r787, %r798;
	ld.shared.u32 	%r800, [%r30+508];
	add.s32 	%r801, %r800, %r797;
	min.s32 	%r802, %r790, %r801;
	ld.shared.u32 	%r803, [%r17+16132];
	add.s32 	%r804, %r803, %r796;
	min.s32 	%r805, %r793, %r804;
	add.s32 	%r806, %r800, %r803;
	min.s32 	%r807, %r795, %r806;
	bar.sync 	0;
	st.global.u32 	[%rd11], %r799;
	st.global.u32 	[%rd12], %r802;
	st.global.u32 	[%rd11+4], %r805;
	st.global.u32 	[%rd12+4], %r807;
	bar.sync 	0;
	ret;

}


// ===== COMPILED SASS (sm_100) =====

	.target	sm_100

	.elftype	@"ET_EXEC"


//--------------------- .note.nv.tkinfo           --------------------------
	.section	.note.nv.tkinfo,"",@"SHT_NOTE"
	.sectionflags	@"SHF_NOTE_NV_TKINFO"
	.tkinfo
        /*0018*/ 	.word	0x00000002
        /*0030*/ 	.string	""
        /*0030*/ 	.string	"ptxas"
        /*0030*/ 	.string	"Cuda compilation tools, release 13.0, V13.0.88"
        /*0030*/ 	.string	"Build cuda_13.0.r13.0/compiler.36424714_0"
        /*0030*/ 	.string	"-arch sm_100 -m 64 "



//--------------------- .note.nv.cuinfo           --------------------------
	.section	.note.nv.cuinfo,"",@"SHT_NOTE"
	.sectionflags	@"SHF_NOTE_NV_CUINFO"
        /*0018*/ 	.short	0x0002
        /*001a*/ 	.short	0x0064
        /*001c*/ 	.short	0x0082
	.zero		2


//--------------------- .nv.info                  --------------------------
	.section	.nv.info,"",@"SHT_CUDA_INFO"
	.align	4


	//----- nvinfo : EIATTR_REGCOUNT
	.align		4
        /*0000*/ 	.byte	0x04, 0x2f
        /*0002*/ 	.short	(.L_1 - .L_0)
	.align		4
.L_0:
        /*0004*/ 	.word	index@(_Z10cal_phase1Piii)
        /*0008*/ 	.word	0x00000018


	//----- nvinfo : EIATTR_FRAME_SIZE
	.align		4
.L_1:
        /*000c*/ 	.byte	0x04, 0x11
        /*000e*/ 	.short	(.L_3 - .L_2)
	.align		4
.L_2:
        /*0010*/ 	.word	index@(_Z10cal_phase1Piii)
        /*0014*/ 	.word	0x00000000


	//----- nvinfo : EIATTR_REGCOUNT
	.align		4
.L_3:
        /*0018*/ 	.byte	0x04, 0x2f
        /*001a*/ 	.short	(.L_5 - .L_4)
	.align		4
.L_4:
        /*001c*/ 	.word	index@(_Z10cal_phase2Piii)
        /*0020*/ 	.word	0x00000020


	//----- nvinfo : EIATTR_FRAME_SIZE
	.align		4
.L_5:
        /*0024*/ 	.byte	0x04, 0x11
        /*0026*/ 	.short	(.L_7 - .L_6)
	.align		4
.L_6:
        /*0028*/ 	.word	index@(_Z10cal_phase2Piii)
        /*002c*/ 	.word	0x00000000


	//----- nvinfo : EIATTR_REGCOUNT
	.align		4
.L_7:
        /*0030*/ 	.byte	0x04, 0x2f
        /*0032*/ 	.short	(.L_9 - .L_8)
	.align		4
.L_8:
        /*0034*/ 	.word	index@(_Z10cal_phase3Piii)
        /*0038*/ 	.word	0x00000020


	//----- nvinfo : EIATTR_FRAME_SIZE
	.align		4
.L_9:
        /*003c*/ 	.byte	0x04, 0x11
        /*003e*/ 	.short	(.L_11 - .L_10)
	.align		4
.L_10:
        /*0040*/ 	.word	index@(_Z10cal_phase3Piii)
        /*0044*/ 	.word	0x00000000


	//----- nvinfo : EIATTR_MIN_STACK_SIZE
	.align		4
.L_11:
        /*0048*/ 	.byte	0x04, 0x12
        /*004a*/ 	.short	(.L_13 - .L_12)
	.align		4
.L_12:
        /*004c*/ 	.word	index@(_Z10cal_phase3Piii)
        /*0050*/ 	.word	0x00000000


	//----- nvinfo : EIATTR_MIN_STACK_SIZE
	.align		4
.L_13:
        /*0054*/ 	.byte	0x04, 0x12
        /*0056*/ 	.short	(.L_15 - .L_14)
	.align		4
.L_14:
        /*0058*/ 	.word	index@(_Z10cal_phase2Piii)
        /*005c*/ 	.word	0x00000000


	//----- nvinfo : EIATTR_MIN_STACK_SIZE
	.align		4
.L_15:
        /*0060*/ 	.byte	0x04, 0x12
        /*0062*/ 	.short	(.L_17 - .L_16)
	.align		4
.L_16:
        /*0064*/ 	.word	index@(_Z10cal_phase1Piii)
        /*0068*/ 	.word	0x00000000
.L_17:


//--------------------- .nv.compat                --------------------------
	.section	.nv.compat,"",@"SHT_CUDA_COMPAT_INFO"
	.align	4
        /*0000*/ 	.byte	0x02, 0x09, 0x00, 0x00, 0x02, 0x02, 0x01, 0x00, 0x02, 0x05, 0x05, 0x00, 0x03, 0x07, 0x01, 0x01
        /*0010*/ 	.byte	0x02, 0x03, 0x00, 0x00, 0x02, 0x06, 0x01, 0x00, 0x04, 0x0b, 0x08, 0x00, 0x09, 0x00, 0x00, 0x00
        /*0020*/ 	.byte	0x00, 0x00, 0x00, 0x00


//--------------------- .nv.info._Z10cal_phase3Piii --------------------------
	.section	.nv.info._Z10cal_phase3Piii,"",@"SHT_CUDA_INFO"
	.sectionflags	@""
	.align	4


	//----- nvinfo : EIATTR_CUDA_API_VERSION
	.align		4
        /*0000*/ 	.byte	0x04, 0x37
        /*0002*/ 	.short	(.L_19 - .L_18)
.L_18:
        /*0004*/ 	.word	0x00000082


	//----- nvinfo : EIATTR_KPARAM_INFO
	.align		4
.L_19:
        /*0008*/ 	.byte	0x04, 0x17
        /*000a*/ 	.short	(.L_21 - .L_20)
.L_20:
        /*000c*/ 	.word	0x00000000
        /*0010*/ 	.short	0x0002
        /*0012*/ 	.short	0x000c
        /*0014*/ 	.byte	0x00, 0xf0, 0x11, 0x00


	//----- nvinfo : EIATTR_KPARAM_INFO
	.align		4
.L_21:
        /*0018*/ 	.byte	0x04, 0x17
        /*001a*/ 	.short	(.L_23 - .L_22)
.L_22:
        /*001c*/ 	.word	0x00000000
        /*0020*/ 	.short	0x0001
        /*0022*/ 	.short	0x0008
        /*0024*/ 	.byte	0x00, 0xf0, 0x11, 0x00


	//----- nvinfo : EIATTR_KPARAM_INFO
	.align		4
.L_23:
        /*0028*/ 	.byte	0x04, 0x17
        /*002a*/ 	.short	(.L_25 - .L_24)
.L_24:
        /*002c*/ 	.word	0x00000000
        /*0030*/ 	.short	0x0000
        /*0032*/ 	.short	0x0000
        /*0034*/ 	.byte	0x00, 0xf5, 0x21, 0x00


	//----- nvinfo : EIATTR_SPARSE_MMA_MASK
	.align		4
.L_25:
        /*0038*/ 	.byte	0x03, 0x50
        /*003a*/ 	.short	0x0000


	//----- nvinfo : EIATTR_MAXREG_COUNT
	.align		4
        /*003c*/ 	.byte	0x03, 0x1b
        /*003e*/ 	.short	0x00ff


	//----- nvinfo : EIATTR_NUM_BARRIERS
	.align		4
        /*0040*/ 	.byte	0x02, 0x4c
        /*0042*/ 	.byte	0x01
	.zero		1


	//----- nvinfo : EIATTR_MERCURY_ISA_VERSION
	.align		4
        /*0044*/ 	.byte	0x03, 0x5f
        /*0046*/ 	.short	0x0101


	//----- nvinfo : EIATTR_VRC_CTA_INIT_COUNT
	.align		4
        /*0048*/ 	.byte	0x02, 0x4a
	.zero		1
	.zero		1


	//----- nvinfo : EIATTR_EXIT_INSTR_OFFSETS
	.align		4
        /*004c*/ 	.byte	0x04, 0x1c
        /*004e*/ 	.short	(.L_27 - .L_26)


	//   ....[0]....
.L_26:
        /*0050*/ 	.word	0x000019b0


	//----- nvinfo : EIATTR_CBANK_PARAM_SIZE
	.align		4
.L_27:
        /*0054*/ 	.byte	0x03, 0x19
        /*0056*/ 	.short	0x0010


	//----- nvinfo : EIATTR_PARAM_CBANK
	.align		4
        /*0058*/ 	.byte	0x04, 0x0a
        /*005a*/ 	.short	(.L_29 - .L_28)
	.align		4
.L_28:
        /*005c*/ 	.word	index@(.nv.constant0._Z10cal_phase3Piii)
        /*0060*/ 	.short	0x0380
        /*0062*/ 	.short	0x0010


	//----- nvinfo : EIATTR_SW_WAR
	.align		4
.L_29:
        /*0064*/ 	.byte	0x04, 0x36
        /*0066*/ 	.short	(.L_31 - .L_30)
.L_30:
        /*0068*/ 	.word	0x00000008
.L_31:


//--------------------- .nv.info._Z10cal_phase2Piii --------------------------
	.section	.nv.info._Z10cal_phase2Piii,"",@"SHT_CUDA_INFO"
	.sectionflags	@""
	.align	4


	//----- nvinfo : EIATTR_CUDA_API_VERSION
	.align		4
        /*0000*/ 	.byte	0x04, 0x37
        /*0002*/ 	.short	(.L_33 - .L_32)
.L_32:
        /*0004*/ 	.word	0x00000082


	//----- nvinfo : EIATTR_KPARAM_INFO
	.align		4
.L_33:
        /*0008*/ 	.byte	0x04, 0x17
        /*000a*/ 	.short	(.L_35 - .L_34)
.L_34:
        /*000c*/ 	.word	0x00000000
        /*0010*/ 	.short	0x0002
        /*0012*/ 	.short	0x000c
        /*0014*/ 	.byte	0x00, 0xf0, 0x11, 0x00


	//----- nvinfo : EIATTR_KPARAM_INFO
	.align		4
.L_35:
        /*0018*/ 	.byte	0x04, 0x17
        /*001a*/ 	.short	(.L_37 - .L_36)
.L_36:
        /*001c*/ 	.word	0x00000000
        /*0020*/ 	.short	0x0001
        /*0022*/ 	.short	0x0008
        /*0024*/ 	.byte	0x00, 0xf0, 0x11, 0x00


	//----- nvinfo : EIATTR_KPARAM_INFO
	.align		4
.L_37:
        /*0028*/ 	.byte	0x04, 0x17
        /*002a*/ 	.short	(.L_39 - .L_38)
.L_38:
        /*002c*/ 	.word	0x00000000
        /*0030*/ 	.short	0x0000
        /*0032*/ 	.short	0x0000
        /*0034*/ 	.byte	0x00, 0xf5, 0x21, 0x00


	//----- nvinfo : EIATTR_SPARSE_MMA_MASK
	.align		4
.L_39:
        /*0038*/ 	.byte	0x03, 0x50
        /*003a*/ 	.short	0x0000


	//----- nvinfo : EIATTR_MAXREG_COUNT
	.align		4
        /*003c*/ 	.byte	0x03, 0x1b
        /*003e*/ 	.short	0x00ff


	//----- nvinfo : EIATTR_NUM_BARRIERS
	.align		4
        /*0040*/ 	.byte	0x02, 0x4c
        /*0042*/ 	.byte	0x01
	.zero		1


	//----- nvinfo : EIATTR_MERCURY_ISA_VERSION
	.align		4
        /*0044*/ 	.byte	0x03, 0x5f
        /*0046*/ 	.short	0x0101


	//----- nvinfo : EIATTR_VRC_CTA_INIT_COUNT
	.align		4
        /*0048*/ 	.byte	0x02, 0x4a
	.zero		1
	.zero		1


	//----- nvinfo : EIATTR_EXIT_INSTR_OFFSETS
	.align		4
        /*004c*/ 	.byte	0x04, 0x1c
        /*004e*/ 	.short	(.L_41 - .L_40)


	//   ....[0]....
.L_40:
        /*0050*/ 	.word	0x00000040


	//   ....[1]....
        /*0054*/ 	.word	0x00003000


	//----- nvinfo : EIATTR_CBANK_PARAM_SIZE
	.align		4
.L_41:
        /*0058*/ 	.byte	0x03, 0x19
        /*005a*/ 	.short	0x0010


	//----- nvinfo : EIATTR_PARAM_CBANK
	.align		4
        /*005c*/ 	.byte	0x04, 0x0a
        /*005e*/ 	.short	(.L_43 - .L_42)
	.align		4
.L_42:
        /*0060*/ 	.word	index@(.nv.constant0._Z10cal_phase2Piii)
        /*0064*/ 	.short	0x0380
        /*0066*/ 	.short	0x0010


	//----- nvinfo : EIATTR_SW_WAR
	.align		4
.L_43:
        /*0068*/ 	.byte	0x04, 0x36
        /*006a*/ 	.short	(.L_45 - .L_44)
.L_44:
        /*006c*/ 	.word	0x00000008
.L_45:


//--------------------- .nv.info._Z10cal_phase1Piii --------------------------
	.section	.nv.info._Z10cal_phase1Piii,"",@"SHT_CUDA_INFO"
	.sectionflags	@""
	.align	4


	//----- nvinfo : EIATTR_CUDA_API_VERSION
	.align		4
        /*0000*/ 	.byte	0x04, 0x37
        /*0002*/ 	.short	(.L_47 - .L_46)
.L_46:
        /*0004*/ 	.word	0x00000082


	//----- nvinfo : EIATTR_KPARAM_INFO
	.align		4
.L_47:
        /*0008*/ 	.byte	0x04, 0x17
        /*000a*/ 	.short	(.L_49 - .L_48)
.L_48:
        /*000c*/ 	.word	0x00000000
        /*0010*/ 	.short	0x0002
        /*0012*/ 	.short	0x000c
        /*0014*/ 	.byte	0x00, 0xf0, 0x11, 0x00


	//----- nvinfo : EIATTR_KPARAM_INFO
	.align		4
.L_49:
        /*0018*/ 	.byte	0x04, 0x17
        /*001a*/ 	.short	(.L_51 - .L_50)
.L_50:
        /*001c*/ 	.word	0x00000000
        /*0020*/ 	.short	0x0001
        /*0022*/ 	.short	0x0008
        /*0024*/ 	.byte	0x00, 0xf0, 0x11, 0x00


	//----- nvinfo : EIATTR_KPARAM_INFO
	.align		4
.L_51:
        /*0028*/ 	.byte	0x04, 0x17
        /*002a*/ 	.short	(.L_53 - .L_52)
.L_52:
        /*002c*/ 	.word	0x00000000
        /*0030*/ 	.short	0x0000
        /*0032*/ 	.short	0x0000
        /*0034*/ 	.byte	0x00, 0xf5, 0x21, 0x00


	//----- nvinfo : EIATTR_SPARSE_MMA_MASK
	.align		4
.L_53:
        /*0038*/ 	.byte	0x03, 0x50
        /*003a*/ 	.short	0x0000


	//----- nvinfo : EIATTR_MAXREG_COUNT
	.align		4
        /*003c*/ 	.byte	0x03, 0x1b
        /*003e*/ 	.short	0x00ff


	//----- nvinfo : EIATTR_NUM_BARRIERS
	.align		4
        /*0040*/ 	.byte	0x02, 0x4c
        /*0042*/ 	.byte	0x01
	.zero		1


	//----- nvinfo : EIATTR_MERCURY_ISA_VERSION
	.align		4
        /*0044*/ 	.byte	0x03, 0x5f
        /*0046*/ 	.short	0x0101


	//----- nvinfo : EIATTR_VRC_CTA_INIT_COUNT
	.align		4
        /*0048*/ 	.byte	0x02, 0x4a
	.zero		1
	.zero		1


	//----- nvinfo : EIATTR_EXIT_INSTR_OFFSETS
	.align		4
        /*004c*/ 	.byte	0x04, 0x1c
        /*004e*/ 	.short	(.L_55 - .L_54)


	//   ....[0]....
.L_54:
        /*0050*/ 	.word	0x00005c10


	//----- nvinfo : EIATTR_CBANK_PARAM_SIZE
	.align		4
.L_55:
        /*0054*/ 	.byte	0x03, 0x19
        /*0056*/ 	.short	0x0010


	//----- nvinfo : EIATTR_PARAM_CBANK
	.align		4
        /*0058*/ 	.byte	0x04, 0x0a
        /*005a*/ 	.short	(.L_57 - .L_56)
	.align		4
.L_56:
        /*005c*/ 	.word	index@(.nv.constant0._Z10cal_phase1Piii)
        /*0060*/ 	.short	0x0380
        /*0062*/ 	.short	0x0010


	//----- nvinfo : EIATTR_SW_WAR
	.align		4
.L_57:
        /*0064*/ 	.byte	0x04, 0x36
        /*0066*/ 	.short	(.L_59 - .L_58)
.L_58:
        /*0068*/ 	.word	0x00000008
.L_59:


//--------------------- .nv.callgraph             --------------------------
	.section	.nv.callgraph,"",@"SHT_CUDA_CALLGRAPH"
	.align	4
	.sectionentsize	8
	.align		4
        /*0000*/ 	.word	0x00000000
	.align		4
        /*0004*/ 	.word	0xffffffff
	.align		4
        /*0008*/ 	.word	0x00000000
	.align		4
        /*000c*/ 	.word	0xfffffffe
	.align		4
        /*0010*/ 	.word	0x00000000
	.align		4
        /*0014*/ 	.word	0xfffffffd
	.align		4
        /*0018*/ 	.word	0x00000000
	.align		4
        /*001c*/ 	.word	0xfffffffc


//--------------------- .text._Z10cal_phase3Piii  --------------------------
	.section	.text._Z10cal_phase3Piii,"ax",@progbits
	.align	128
        .global         _Z10cal_phase3Piii
        .type           _Z10cal_phase3Piii,@function
        .size           _Z10cal_phase3Piii,(.L_x_5 - _Z10cal_phase3Piii)
        .other          _Z10cal_phase3Piii,@"STO_CUDA_ENTRY STV_DEFAULT"
_Z10cal_phase3Piii:
.text._Z10cal_phase3Piii:
[----:B------:R-:W-:Y:S01]  /*0000*/  LDC R1, c[0x0][0x37c] ;  /* 0x0000df00ff017b82 */ /* 0x000fe20000000800 */
[----:B------:R-:W0:Y:S07]  /*0010*/  S2R R5, SR_TID.X ;  /* 0x0000000000057919 */ /* 0x000e2e0000002100 */
[----:B------:R-:W1:Y:S01]  /*0020*/  LDC.64 R20, c[0x0][0x388] ;  /* 0x0000e200ff147b82 */ /* 0x000e620000000a00 */
[----:B------:R-:W2:Y:S01]  /*0030*/  LDCU.64 UR8, c[0x0][0x358] ;  /* 0x00006b00ff0877ac */ /* 0x000ea20008000a00 */
[----:B------:R-:W3:Y:S01]  /*0040*/  S2R R7, SR_TID.Y ;  /* 0x0000000000077919 */ /* 0x000ee20000002200 */
[----:B------:R-:W4:Y:S05]  /*0050*/  S2R R3, SR_CTAID.X ;  /* 0x0000000000037919 */ /* 0x000f2a0000002500 */
[----:B------:R-:W5:Y:S01]  /*0060*/  LDC.64 R26, c[0x0][0x380] ;  /* 0x0000e000ff1a7b82 */ /* 0x000f620000000a00 */
[----:B------:R-:W2:Y:S01]  /*0070*/  S2R R17, SR_CTAID.Y ;  /* 0x0000000000117919 */ /* 0x000ea20000002600 */
[----:B0-----:R-:W-:-:S02]  /*0080*/  IMAD.SHL.U32 R2, R5, 0x2, RZ ;  /* 0x0000000205027824 */ /* 0x001fc400078e00ff */
[----:B---3--:R-:W-:Y:S02]  /*0090*/  IMAD.SHL.U32 R0, R7, 0x2, RZ ;  /* 0x0000000207007824 */ /* 0x008fe400078e00ff */
[----:B----4-:R-:W-:Y:S02]  /*00a0*/  IMAD R3, R3, 0x40, R2 ;  /* 0x0000004003037824 */ /* 0x010fe400078e0202 */
[--C-:B-1----:R-:W-:Y:S02]  /*00b0*/  IMAD R4, R21, 0x40, R0.reuse ;  /* 0x0000004015047824 */ /* 0x102fe400078e0200 */
[----:B--2---:R-:W-:Y:S02]  /*00c0*/  IMAD R17, R17, 0x40, R0 ;  /* 0x0000004011117824 */ /* 0x004fe400078e0200 */
[----:B------:R-:W-:Y:S02]  /*00d0*/  IMAD R2, R21, 0x40, R2 ;  /* 0x0000004015027824 */ /* 0x000fe400078e0202 */
[----:B------:R-:W-:-:S02]  /*00e0*/  IMAD R11, R4, R20, R3 ;  /* 0x00000014040b7224 */ /* 0x000fc400078e0203 */
[----:B------:R-:W-:Y:S02]  /*00f0*/  IMAD R13, R17, R20, R2 ;  /* 0x00000014110d7224 */ /* 0x000fe400078e0202 */
[----:B-----5:R-:W-:-:S04]  /*0100*/  IMAD.WIDE R10, R11, 0x4, R26 ;  /* 0x000000040b0a7825 */ /* 0x020fc800078e021a */
[----:B------:R-:W-:Y:S01]  /*0110*/  IMAD.WIDE R12, R13, 0x4, R26 ;  /* 0x000000040d0c7825 */ /* 0x000fe200078e021a */
[----:B------:R-:W2:Y:S03]  /*0120*/  LDG.E R6, desc[UR8][R10.64] ;  /* 0x000000080a067981 */ /* 0x000ea6000c1e1900 */
[C---:B------:R-:W-:Y:S01]  /*0130*/  IMAD.WIDE R14, R20.reuse, 0x4, R10 ;  /* 0x00000004140e7825 */ /* 0x040fe200078e020a */
[----:B------:R-:W3:Y:S03]  /*0140*/  LDG.E R23, desc[UR8][R10.64+0x4] ;  /* 0x000004080a177981 */ /* 0x000ee6000c1e1900 */
[----:B------:R-:W-:Y:S01]  /*0150*/  IMAD.WIDE R8, R20, 0x4, R12 ;  /* 0x0000000414087825 */ /* 0x000fe200078e020c */
[----:B------:R-:W4:Y:S04]  /*0160*/  LDG.E R22, desc[UR8][R14.64] ;  /* 0x000000080e167981 */ /* 0x000f28000c1e1900 */
[----:B------:R-:W5:Y:S04]  /*0170*/  LDG.E R28, desc[UR8][R14.64+0x4] ;  /* 0x000004080e1c7981 */ /* 0x000f68000c1e1900 */
[----:B------:R-:W5:Y:S04]  /*0180*/  LDG.E R25, desc[UR8][R12.64] ;  /* 0x000000080c197981 */ /* 0x000f68000c1e1900 */
[----:B------:R-:W5:Y:S04]  /*0190*/  LDG.E R29, desc[UR8][R12.64+0x4] ;  /* 0x000004080c1d7981 */ /* 0x000f68000c1e1900 */
[----:B------:R-:W5:Y:S04]  /*01a0*/  LDG.E R4, desc[UR8][R8.64] ;  /* 0x0000000808047981 */ /* 0x000f68000c1e1900 */
[----:B------:R0:W5:Y:S01]  /*01b0*/  LDG.E R19, desc[UR8][R8.64+0x4] ;  /* 0x0000040808137981 */ /* 0x000162000c1e1900 */
[----:B------:R-:W-:-:S04]  /*01c0*/  IMAD R3, R17, R20, R3 ;  /* 0x0000001411037224 */ /* 0x000fc800078e0203 */
[----:B------:R-:W-:-:S05]  /*01d0*/  IMAD.WIDE R26, R3, 0x4, R26 ;  /* 0x00000004031a7825 */ /* 0x000fca00078e021a */
[----:B------:R-:W5:Y:S01]  /*01e0*/  LDG.E R3, desc[UR8][R26.64] ;  /* 0x000000081a037981 */ /* 0x000f62000c1e1900 */
[----:B------:R-:W-:-:S03]  /*01f0*/  IMAD.WIDE R20, R20, 0x4, R26 ;  /* 0x0000000414147825 */ /* 0x000fc600078e021a */
[----:B------:R-:W5:Y:S04]  /*0200*/  LDG.E R10, desc[UR8][R26.64+0x4] ;  /* 0x000004081a0a7981 */ /* 0x000f68000c1e1900 */
[----:B------:R-:W5:Y:S04]  /*0210*/  LDG.E R11, desc[UR8][R20.64] ;  /* 0x00000008140b7981 */ /* 0x000f68000c1e1900 */
[----:B------:R-:W5:Y:S01]  /*0220*/  LDG.E R24, desc[UR8][R20.64+0x4] ;  /* 0x0000040814187981 */ /* 0x000f62000c1e1900 */
[----:B------:R-:W1:Y:S01]  /*0230*/  S2UR UR5, SR_CgaCtaId ;  /* 0x00000000000579c3 */ /* 0x000e620000008800 */
[----:B------:R-:W-:-:S02]  /*0240*/  UMOV UR4, 0x400 ;  /* 0x0000040000047882 */ /* 0x000fc40000000000 */
[----:B-1----:R-:W-:Y:S02]  /*0250*/  ULEA UR6, UR5, UR4, 0x18 ;  /* 0x0000000405067291 */ /* 0x002fe4000f8ec0ff */
[----:B------:R-:W-:-:S04]  /*0260*/  UIADD3 UR4, UPT, UPT, UR4, 0x4000, URZ ;  /* 0x0000400004047890 */ /* 0x000fc8000fffe0ff */
[----:B------:R-:W-:Y:S01]  /*0270*/  ULEA UR4, UR5, UR4, 0x18 ;  /* 0x0000000405047291 */ /* 0x000fe2000f8ec0ff */
[----:B------:R-:W-:-:S05]  /*0280*/  LEA R0, R5, UR6, 0x3 ;  /* 0x0000000605007c11 */ /* 0x000fca000f8e18ff */
[C---:B------:R-:W-:Y:S01]  /*0290*/  LEA R2, R7.reuse, UR4, 0x9 ;  /* 0x0000000407027c11 */ /* 0x040fe2000f8e48ff */
[----:B0-----:R-:W-:-:S04]  /*02a0*/  IMAD R9, R7, 0x200, R0 ;  /* 0x0000020007097824 */ /* 0x001fc800078e0200 */
[----:B------:R-:W-:Y:S01]  /*02b0*/  IMAD R8, R5, 0x8, R2 ;  /* 0x0000000805087824 */ /* 0x000fe200078e0202 */
[----:B--2---:R-:W-:Y:S04]  /*02c0*/  STS [R9], R6 ;  /* 0x0000000609007388 */ /* 0x004fe80000000800 */
[----:B---3--:R-:W-:Y:S04]  /*02d0*/  STS [R9+0x4], R23 ;  /* 0x0000041709007388 */ /* 0x008fe80000000800 */
[----:B----4-:R-:W-:Y:S04]  /*02e0*/  STS [R9+0x100], R22 ;  /* 0x0001001609007388 */ /* 0x010fe80000000800 */
[----:B-----5:R-:W-:Y:S04]  /*02f0*/  STS [R9+0x104], R28 ;  /* 0x0001041c09007388 */ /* 0x020fe80000000800 */
[----:B------:R-:W-:Y:S04]  /*0300*/  STS [R8], R25 ;  /* 0x0000001908007388 */ /* 0x000fe80000000800 */
[----:B------:R-:W-:Y:S04]  /*0310*/  STS [R8+0x4], R29 ;  /* 0x0000041d08007388 */ /* 0x000fe80000000800 */
[----:B------:R-:W-:Y:S04]  /*0320*/  STS [R8+0x100], R4 ;  /* 0x0001000408007388 */ /* 0x000fe80000000800 */
[----:B------:R-:W-:Y:S01]  /*0330*/  STS [R8+0x104], R19 ;  /* 0x0001041308007388 */ /* 0x000fe20000000800 */
[----:B------:R-:W-:Y:S06]  /*0340*/  BAR.SYNC.DEFER_BLOCKING 0x0 ;  /* 0x0000000000007b1d */ /* 0x000fec0000010000 */
[----:B------:R-:W-:Y:S04]  /*0350*/  LDS.64 R4, [R0] ;  /* 0x0000000000047984 */ /* 0x000fe80000000a00 */
[----:B------:R-:W0:Y:S04]  /*0360*/  LDS.128 R12, [R2] ;  /* 0x00000000020c7984 */ /* 0x000e280000000c00 */
[----:B------:R-:W1:Y:S04]  /*0370*/  LDS.128 R16, [R2+0x100] ;  /* 0x0001000002107984 */ /* 0x000e680000000c00 */
[----:B------:R-:W2:Y:S04]  /*0380*/  LDS.64 R6, [R0+0x100] ;  /* 0x0001000000067984 */ /* 0x000ea80000000a00 */
[----:B------:R-:W3:Y:S04]  /*0390*/  LDS.64 R8, [R0+0x200] ;  /* 0x0002000000087984 */ /* 0x000ee80000000a00 */
[----:B------:R-:W4:Y:S01]  /*03a0*/  LDS.64 R22, [R0+0x300] ;  /* 0x0003000000167984 */ /* 0x000f220000000a00 */
[----:B0-----:R-:W-:-:S02]  /*03b0*/  VIADDMNMX R3, R4, R12, R3, PT ;  /* 0x0000000c04037246 */ /* 0x001fc40003800103 */
[----:B------:R-:W-:Y:S02]  /*03c0*/  VIADDMNMX R10, R5, R12, R10, PT ;  /* 0x0000000c050a7246 */ /* 0x000fe4000380010a */
[C---:B-1----:R-:W-:Y:S02]  /*03d0*/  VIADDMNMX R11, R16.reuse, R4, R11, PT ;  /* 0x00000004100b7246 */ /* 0x042fe4000380010b */
[----:B------:R-:W-:Y:S02]  /*03e0*/  VIADDMNMX R24, R16, R5, R24, PT ;  /* 0x0000000510187246 */ /* 0x000fe40003800118 */
[-C--:B--2---:R-:W-:Y:S02]  /*03f0*/  VIADDMNMX R3, R6, R13.reuse, R3, PT ;  /* 0x0000000d06037246 */ /* 0x084fe40003800103 */
[----:B------:R-:W-:Y:S02]  /*0400*/  VIADDMNMX R11, R17, R6, R11, PT ;  /* 0x00000006110b7246 */ /* 0x000fe4000380010b */
[----:B------:R-:W-:-:S02]  /*0410*/  VIADDMNMX R10, R7, R13, R10, PT ;  /* 0x0000000d070a7246 */ /* 0x000fc4000380010a */
[----:B------:R-:W-:Y:S01]  /*0420*/  VIADDMNMX R24, R17, R7, R24, PT ;  /* 0x0000000711187246 */ /* 0x000fe20003800118 */
[----:B------:R-:W-:Y:S01]  /*0430*/  LDS.64 R12, [R0+0x400] ;  /* 0x00040000000c7984 */ /* 0x000fe20000000a00 */
[----:B---3--:R-:W-:Y:S02]  /*0440*/  VIADDMNMX R3, R8, R14, R3, PT ;  /* 0x0000000e08037246 */ /* 0x008fe40003800103 */
[C---:B------:R-:W-:Y:S01]  /*0450*/  VIADDMNMX R25, R18.reuse, R8, R11, PT ;  /* 0x0000000812197246 */ /* 0x040fe2000380010b */
[----:B------:R-:W0:Y:S01]  /*0460*/  LDS.128 R4, [R2+0x10] ;  /* 0x0000100002047984 */ /* 0x000e220000000c00 */
[----:B------:R-:W-:Y:S02]  /*0470*/  VIADDMNMX R14, R9, R14, R10, PT ;  /* 0x0000000e090e7246 */ /* 0x000fe4000380010a */
[----:B------:R-:W-:Y:S01]  /*0480*/  VIADDMNMX R18, R18, R9, R24, PT ;  /* 0x0000000912127246 */ /* 0x000fe20003800118 */
[----:B------:R-:W1:Y:S04]  /*0490*/  LDS.64 R16, [R0+0x500] ;  /* 0x0005000000107984 */ /* 0x000e680000000a00 */
[----:B------:R-:W2:Y:S01]  /*04a0*/  LDS.128 R8, [R2+0x110] ;  /* 0x0001100002087984 */ /* 0x000ea20000000c00 */
[----:B----4-:R-:W-:-:S02]  /*04b0*/  VIADDMNMX R3, R22, R15, R3, PT ;  /* 0x0000000f16037246 */ /* 0x010fc40003800103 */
[----:B------:R-:W-:Y:S02]  /*04c0*/  VIADDMNMX R24, R23, R15, R14, PT ;  /* 0x0000000f17187246 */ /* 0x000fe4000380010e */
[----:B------:R-:W3:Y:S01]  /*04d0*/  LDS.64 R14, [R0+0x600] ;  /* 0x00060000000e7984 */ /* 0x000ee20000000a00 */
[C---:B------:R-:W-:Y:S02]  /*04e0*/  VIADDMNMX R25, R19.reuse, R22, R25, PT ;  /* 0x0000001613197246 */ /* 0x040fe40003800119 */
[----:B------:R-:W-:Y:S02]  /*04f0*/  VIADDMNMX R18, R19, R23, R18, PT ;  /* 0x0000001713127246 */ /* 0x000fe40003800112 */
[----:B------:R-:W4:Y:S01]  /*0500*/  LDS.64 R22, [R0+0x700] ;  /* 0x0007000000167984 */ /* 0x000f220000000a00 */
[-C--:B0-----:R-:W-:Y:S02]  /*0510*/  VIADDMNMX R3, R12, R4.reuse, R3, PT ;  /* 0x000000040c037246 */ /* 0x081fe40003800103 */
[----:B------:R-:W-:-:S02]  /*0520*/  VIADDMNMX R24, R13, R4, R24, PT ;  /* 0x000000040d187246 */ /* 0x000fc40003800118 */
[----:B-1----:R-:W-:Y:S02]  /*0530*/  VIADDMNMX R3, R16, R5, R3, PT ;  /* 0x0000000510037246 */ /* 0x002fe40003800103 */
[C---:B--2---:R-:W-:Y:S02]  /*0540*/  VIADDMNMX R25, R8.reuse, R12, R25, PT ;  /* 0x0000000c08197246 */ /* 0x044fe40003800119 */
[----:B------:R-:W-:Y:S02]  /*0550*/  VIADDMNMX R18, R8, R13, R18, PT ;  /* 0x0000000d08127246 */ /* 0x000fe40003800112 */
[C---:B------:R-:W-:Y:S02]  /*0560*/  VIADDMNMX R25, R9.reuse, R16, R25, PT ;  /* 0x0000001009197246 */ /* 0x040fe40003800119 */
[----:B------:R-:W-:Y:S02]  /*0570*/  VIADDMNMX R18, R9, R17, R18, PT ;  /* 0x0000001109127246 */ /* 0x000fe40003800112 */
[----:B------:R-:W-:Y:S01]  /*0580*/  VIADDMNMX R24, R17, R5, R24, PT ;  /* 0x0000000511187246 */ /* 0x000fe20003800118 */
[----:B------:R-:W-:Y:S01]  /*0590*/  LDS.64 R8, [R0+0x900] ;  /* 0x0009000000087984 */ /* 0x000fe20000000a00 */
[----:B---3--:R-:W-:-:S02]  /*05a0*/  VIADDMNMX R3, R14, R6, R3, PT ;  /* 0x000000060e037246 */ /* 0x008fc40003800103 */
[C---:B------:R-:W-:Y:S01]  /*05b0*/  VIADDMNMX R25, R10.reuse, R14, R25, PT ;  /* 0x0000000e0a197246 */ /* 0x040fe20003800119 */
[----:B------:R-:W-:Y:S01]  /*05c0*/  LDS.64 R4, [R0+0x800] ;  /* 0x0008000000047984 */ /* 0x000fe20000000a00 */
[----:B------:R-:W-:Y:S02]  /*05d0*/  VIADDMNMX R6, R15, R6, R24, PT ;  /* 0x000000060f067246 */ /* 0x000fe40003800118 */
[----:B------:R-:W-:Y:S02]  /*05e0*/  VIADDMNMX R10, R10, R15, R18, PT ;  /* 0x0000000f0a0a7246 */ /* 0x000fe40003800112 */
[----:B------:R-:W0:Y:S04]  /*05f0*/  LDS.128 R12, [R2+0x20] ;  /* 0x00002000020c7984 */ /* 0x000e280000000c00 */
[----:B------:R-:W1:Y:S01]  /*0600*/  LDS.128 R16, [R2+0x120] ;  /* 0x0001200002107984 */ /* 0x000e620000000c00 */
[----:B----4-:R-:W-:-:S02]  /*0610*/  VIADDMNMX R3, R22, R7, R3, PT ;  /* 0x0000000716037246 */ /* 0x010fc40003800103 */
[----:B------:R-:W-:Y:S02]  /*0620*/  VIADDMNMX R24, R23, R7, R6, PT ;  /* 0x0000000717187246 */ /* 0x000fe40003800106 */
[----:B------:R-:W2:Y:S01]  /*0630*/  LDS.64 R6, [R0+0xa00] ;  /* 0x000a000000067984 */ /* 0x000ea20000000a00 */
[C---:B------:R-:W-:Y:S02]  /*0640*/  VIADDMNMX R25, R11.reuse, R22, R25, PT ;  /* 0x000000160b197246 */ /* 0x040fe40003800119 */
[----:B------:R-:W-:Y:S02]  /*0650*/  VIADDMNMX R10, R11, R23, R10, PT ;  /* 0x000000170b0a7246 */ /* 0x000fe4000380010a */
[----:B------:R-:W3:Y:S01]  /*0660*/  LDS.64 R22, [R0+0xb00] ;  /* 0x000b000000167984 */ /* 0x000ee20000000a00 */
[-C--:B0-----:R-:W-:Y:S02]  /*0670*/  VIADDMNMX R3, R4, R12.reuse, R3, PT ;  /* 0x0000000c04037246 */ /* 0x081fe40003800103 */
[----:B------:R-:W-:-:S02]  /*0680*/  VIADDMNMX R24, R5, R12, R24, PT ;  /* 0x0000000c05187246 */ /* 0x000fc40003800118 */
[C---:B-1----:R-:W-:Y:S02]  /*0690*/  VIADDMNMX R25, R16.reuse, R4, R25, PT ;  /* 0x0000000410197246 */ /* 0x042fe40003800119 */
[----:B------:R-:W-:Y:S02]  /*06a0*/  VIADDMNMX R10, R16, R5, R10, PT ;  /* 0x00000005100a7246 */ /* 0x000fe4000380010a */
[----:B------:R-:W-:Y:S02]  /*06b0*/  VIADDMNMX R3, R8, R13, R3, PT ;  /* 0x0000000d08037246 */ /* 0x000fe40003800103 */
[C---:B------:R-:W-:Y:S02]  /*06c0*/  VIADDMNMX R25, R17.reuse, R8, R25, PT ;  /* 0x0000000811197246 */ /* 0x040fe40003800119 */
[----:B------:R-:W-:Y:S02]  /*06d0*/  VIADDMNMX R10, R17, R9, R10, PT ;  /* 0x00000009110a7246 */ /* 0x000fe4000380010a */
[----:B------:R-:W-:Y:S01]  /*06e0*/  VIADDMNMX R24, R9, R13, R24, PT ;  /* 0x0000000d09187246 */ /* 0x000fe20003800118 */
[----:B------:R-:W-:Y:S01]  /*06f0*/  LDS.64 R16, [R0+0xd00] ;  /* 0x000d000000107984 */ /* 0x000fe20000000a00 */
[----:B--2---:R-:W-:-:S02]  /*0700*/  VIADDMNMX R3, R6, R14, R3, PT ;  /* 0x0000000e06037246 */ /* 0x004fc40003800103 */
[C---:B------:R-:W-:Y:S01]  /*0710*/  VIADDMNMX R25, R18.reuse, R6, R25, PT ;  /* 0x0000000612197246 */ /* 0x040fe20003800119 */
[----:B------:R-:W-:Y:S01]  /*0720*/  LDS.64 R12, [R0+0xc00] ;  /* 0x000c0000000c7984 */ /* 0x000fe20000000a00 */
[----:B------:R-:W-:Y:S02]  /*0730*/  VIADDMNMX R14, R7, R14, R24, PT ;  /* 0x0000000e070e7246 */ /* 0x000fe40003800118 */
[----:B------:R-:W-:Y:S02]  /*0740*/  VIADDMNMX R18, R18, R7, R10, PT ;  /* 0x0000000712127246 */ /* 0x000fe4000380010a */
[----:B------:R-:W0:Y:S04]  /*0750*/  LDS.128 R4, [R2+0x30] ;  /* 0x0000300002047984 */ /* 0x000e280000000c00 */
[----:B------:R-:W1:Y:S01]  /*0760*/  LDS.128 R8, [R2+0x130] ;  /* 0x0001300002087984 */ /* 0x000e620000000c00 */
[----:B---3--:R-:W-:-:S02]  /*0770*/  VIADDMNMX R3, R22, R15, R3, PT ;  /* 0x0000000f16037246 */ /* 0x008fc40003800103 */
        /* <DEDUP_REMOVED lines=216> */
[----:B------:R-:W-:Y:S01]  /*1500*/  VIADDMNMX R18, R18, R7, R10, PT ;  /* 0x0000000712127246 */ /* 0x000fe2000380010a */
[----:B------:R-:W-:Y:S04]  /*1510*/  LDS.64 R24, [R0+0x3700] ;  /* 0x0037000000187984 */ /* 0x000fe80000000a00 */
[----:B------:R-:W0:Y:S04]  /*1520*/  LDS.128 R4, [R2+0xd0] ;  /* 0x0000d00002047984 */ /* 0x000e280000000c00 */
[----:B------:R-:W1:Y:S01]  /*1530*/  LDS.128 R8, [R2+0x1d0] ;  /* 0x0001d00002087984 */ /* 0x000e620000000c00 */
[----:B---3--:R-:W-:-:S02]  /*1540*/  VIADDMNMX R3, R22, R15, R3, PT ;  /* 0x0000000f16037246 */ /* 0x008fc40003800103 */
[----:B------:R-:W-:Y:S02]  /*1550*/  VIADDMNMX R29, R19, R22, R29, PT ;  /* 0x00000016131d7246 */ /* 0x000fe4000380011d */
[----:B------:R-:W-:Y:S02]  /*1560*/  VIADDMNMX R22, R23, R15, R14, PT ;  /* 0x0000000f17167246 */ /* 0x000fe4000380010e */
[----:B------:R-:W2:Y:S01]  /*1570*/  LDS.64 R14, [R0+0x3600] ;  /* 0x00360000000e7984 */ /* 0x000ea20000000a00 */
[----:B------:R-:W-:Y:S02]  /*1580*/  VIADDMNMX R18, R19, R23, R18, PT ;  /* 0x0000001713127246 */ /* 0x000fe40003800112 */
[-C--:B0-----:R-:W-:Y:S02]  /*1590*/  VIADDMNMX R3, R12, R4.reuse, R3, PT ;  /* 0x000000040c037246 */ /* 0x081fe40003800103 */
[----:B------:R-:W-:Y:S02]  /*15a0*/  VIADDMNMX R22, R13, R4, R22, PT ;  /* 0x000000040d167246 */ /* 0x000fe40003800116 */
[----:B-1----:R-:W-:-:S02]  /*15b0*/  VIADDMNMX R29, R8, R12, R29, PT ;  /* 0x0000000c081d7246 */ /* 0x002fc4000380011d */
[----:B------:R-:W-:Y:S02]  /*15c0*/  VIADDMNMX R18, R8, R13, R18, PT ;  /* 0x0000000d08127246 */ /* 0x000fe40003800112 */
[-C--:B------:R-:W-:Y:S02]  /*15d0*/  VIADDMNMX R3, R16, R5.reuse, R3, PT ;  /* 0x0000000510037246 */ /* 0x080fe40003800103 */
[----:B------:R-:W-:Y:S02]  /*15e0*/  VIADDMNMX R29, R9, R16, R29, PT ;  /* 0x00000010091d7246 */ /* 0x000fe4000380011d */
        /* <DEDUP_REMOVED lines=11> */
[----:B------:R-:W-:-:S02]  /*16a0*/  VIADDMNMX R3, R24, R7, R3, PT ;  /* 0x0000000718037246 */ /* 0x000fc40003800103 */
[----:B------:R-:W-:Y:S02]  /*16b0*/  VIADDMNMX R29, R11, R24, R29, PT ;  /* 0x000000180b1d7246 */ /* 0x000fe4000380011d */
[----:B------:R-:W-:Y:S02]  /*16c0*/  VIADDMNMX R6, R25, R7, R6, PT ;  /* 0x0000000719067246 */ /* 0x000fe40003800106 */
[----:B------:R-:W-:Y:S02]  /*16d0*/  VIADDMNMX R10, R11, R25, R10, PT ;  /* 0x000000190b0a7246 */ /* 0x000fe4000380010a */
[----:B------:R-:W2:Y:S01]  /*16e0*/  LDS.64 R24, [R0+0x3b00] ;  /* 0x003b000000187984 */ /* 0x000ea20000000a00 */
[-C--:B0-----:R-:W-:Y:S02]  /*16f0*/  VIADDMNMX R3, R4, R12.reuse, R3, PT ;  /* 0x0000000c04037246 */ /* 0x081fe40003800103 */
[----:B------:R-:W-:Y:S02]  /*1700*/  VIADDMNMX R6, R5, R12, R6, PT ;  /* 0x0000000c05067246 */ /* 0x000fe40003800106 */
[----:B-1----:R-:W-:-:S02]  /*1710*/  VIADDMNMX R29, R16, R4, R29, PT ;  /* 0x00000004101d7246 */ /* 0x002fc4000380011d */
[----:B------:R-:W-:Y:S02]  /*1720*/  VIADDMNMX R10, R16, R5, R10, PT ;  /* 0x00000005100a7246 */ /* 0x000fe4000380010a */
[-C--:B------:R-:W-:Y:S02]  /*1730*/  VIADDMNMX R3, R8, R13.reuse, R3, PT ;  /* 0x0000000d08037246 */ /* 0x080fe40003800103 */
[----:B------:R-:W-:Y:S02]  /*1740*/  VIADDMNMX R6, R9, R13, R6, PT ;  /* 0x0000000d09067246 */ /* 0x000fe40003800106 */
[C---:B------:R-:W-:Y:S01]  /*1750*/  VIADDMNMX R29, R17.reuse, R8, R29, PT ;  /* 0x00000008111d7246 */ /* 0x040fe2000380011d */
[----:B------:R-:W-:Y:S01]  /*1760*/  LDS.64 R12, [R0+0x3c00] ;  /* 0x003c0000000c7984 */ /* 0x000fe20000000a00 */
[----:B------:R-:W-:Y:S02]  /*1770*/  VIADDMNMX R17, R17, R9, R10, PT ;  /* 0x0000000911117246 */ /* 0x000fe4000380010a */
[-C--:B------:R-:W-:Y:S01]  /*1780*/  VIADDMNMX R3, R22, R14.reuse, R3, PT ;  /* 0x0000000e16037246 */ /* 0x080fe20003800103 */
[----:B------:R-:W0:Y:S01]  /*1790*/  LDS.128 R8, [R2+0x1f0] ;  /* 0x0001f00002087984 */ /* 0x000e220000000c00 */
[----:B------:R-:W-:-:S03]  /*17a0*/  VIADDMNMX R14, R23, R14, R6, PT ;  /* 0x0000000e170e7246 */ /* 0x000fc60003800106 */
[----:B------:R-:W1:Y:S01]  /*17b0*/  LDS.128 R4, [R2+0xf0] ;  /* 0x0000f00002047984 */ /* 0x000e620000000c00 */
[C---:B------:R-:W-:Y:S02]  /*17c0*/  VIADDMNMX R22, R18.reuse, R22, R29, PT ;  /* 0x0000001612167246 */ /* 0x040fe4000380011d */
[----:B------:R-:W-:Y:S02]  /*17d0*/  VIADDMNMX R18, R18, R23, R17, PT ;  /* 0x0000001712127246 */ /* 0x000fe40003800111 */
[----:B------:R-:W3:Y:S01]  /*17e0*/  LDS.64 R16, [R0+0x3d00] ;  /* 0x003d000000107984 */ /* 0x000ee20000000a00 */
[-C--:B--2---:R-:W-:Y:S02]  /*17f0*/  VIADDMNMX R3, R24, R15.reuse, R3, PT ;  /* 0x0000000f18037246 */ /* 0x084fe40003800103 */
[----:B------:R-:W-:Y:S02]  /*1800*/  VIADDMNMX R29, R19, R24, R22, PT ;  /* 0x00000018131d7246 */ /* 0x000fe40003800116 */
[----:B------:R-:W-:Y:S01]  /*1810*/  VIADDMNMX R24, R25, R15, R14, PT ;  /* 0x0000000f19187246 */ /* 0x000fe2000380010e */
[----:B------:R-:W-:Y:S04]  /*1820*/  LDS.64 R22, [R0+0x3f00] ;  /* 0x003f000000167984 */ /* 0x000fe80000000a00 */
[----:B------:R-:W2:Y:S01]  /*1830*/  LDS.64 R14, [R0+0x3e00] ;  /* 0x003e0000000e7984 */ /* 0x000ea20000000a00 */
[----:B------:R-:W-:-:S02]  /*1840*/  VIADDMNMX R18, R19, R25, R18, PT ;  /* 0x0000001913127246 */ /* 0x000fc40003800112 */
[----:B0-----:R-:W-:Y:S02]  /*1850*/  VIADDMNMX R29, R8, R12, R29, PT ;  /* 0x0000000c081d7246 */ /* 0x001fe4000380011d */
[-C--:B-1----:R-:W-:Y:S02]  /*1860*/  VIADDMNMX R3, R12, R4.reuse, R3, PT ;  /* 0x000000040c037246 */ /* 0x082fe40003800103 */
[----:B------:R-:W-:Y:S02]  /*1870*/  VIADDMNMX R24, R13, R4, R24, PT ;  /* 0x000000040d187246 */ /* 0x000fe40003800118 */
[----:B------:R-:W-:Y:S02]  /*1880*/  VIADDMNMX R18, R8, R13, R18, PT ;  /* 0x0000000d08127246 */ /* 0x000fe40003800112 */
[----:B---3--:R-:W-:Y:S02]  /*1890*/  VIADDMNMX R3, R16, R5, R3, PT ;  /* 0x0000000510037246 */ /* 0x008fe40003800103 */
[----:B------:R-:W-:-:S02]  /*18a0*/  VIADDMNMX R29, R9, R16, R29, PT ;  /* 0x00000010091d7246 */ /* 0x000fc4000380011d */
[----:B------:R-:W-:Y:S02]  /*18b0*/  VIADDMNMX R24, R17, R5, R24, PT ;  /* 0x0000000511187246 */ /* 0x000fe40003800118 */
[----:B------:R-:W-:Y:S02]  /*18c0*/  VIADDMNMX R18, R9, R17, R18, PT ;  /* 0x0000001109127246 */ /* 0x000fe40003800112 */
[----:B--2---:R-:W-:Y:S02]  /*18d0*/  VIADDMNMX R3, R14, R6, R3, PT ;  /* 0x000000060e037246 */ /* 0x004fe40003800103 */
[C---:B------:R-:W-:Y:S02]  /*18e0*/  VIADDMNMX R29, R10.reuse, R14, R29, PT ;  /* 0x0000000e0a1d7246 */ /* 0x040fe4000380011d */
[----:B------:R-:W-:Y:S02]  /*18f0*/  VIADDMNMX R24, R15, R6, R24, PT ;  /* 0x000000060f187246 */ /* 0x000fe40003800118 */
[----:B------:R-:W-:-:S02]  /*1900*/  VIADDMNMX R18, R10, R15, R18, PT ;  /* 0x0000000f0a127246 */ /* 0x000fc40003800112 */
[-C--:B------:R-:W-:Y:S01]  /*1910*/  VIADDMNMX R3, R22, R7.reuse, R3, PT ;  /* 0x0000000716037246 */ /* 0x080fe20003800103 */
[----:B------:R-:W-:Y:S01]  /*1920*/  BAR.SYNC.DEFER_BLOCKING 0x0 ;  /* 0x0000000000007b1d */ /* 0x000fe20000010000 */
[----:B------:R-:W-:Y:S02]  /*1930*/  VIADDMNMX R29, R11, R22, R29, PT ;  /* 0x000000160b1d7246 */ /* 0x000fe4000380011d */
[----:B------:R-:W-:Y:S02]  /*1940*/  VIADDMNMX R7, R23, R7, R24, PT ;  /* 0x0000000717077246 */ /* 0x000fe40003800118 */
[----:B------:R-:W-:Y:S01]  /*1950*/  VIADDMNMX R11, R11, R23, R18, PT ;  /* 0x000000170b0b7246 */ /* 0x000fe20003800112 */
[----:B------:R-:W-:Y:S04]  /*1960*/  STG.E desc[UR8][R26.64], R3 ;  /* 0x000000031a007986 */ /* 0x000fe8000c101908 */
[----:B------:R-:W-:Y:S04]  /*1970*/  STG.E desc[UR8][R20.64], R29 ;  /* 0x0000001d14007986 */ /* 0x000fe8000c101908 */
[----:B------:R-:W-:Y:S04]  /*1980*/  STG.E desc[UR8][R26.64+0x4], R7 ;  /* 0x000004071a007986 */ /* 0x000fe8000c101908 */
[----:B------:R-:W-:Y:S01]  /*1990*/  STG.E desc[UR8][R20.64+0x4], R11 ;  /* 0x0000040b14007986 */ /* 0x000fe2000c101908 */
[----:B------:R-:W-:Y:S06]  /*19a0*/  BAR.SYNC.DEFER_BLOCKING 0x0 ;  /* 0x0000000000007b1d */ /* 0x000fec0000010000 */
[----:B------:R-:W-:Y:S05]  /*19b0*/  EXIT ;  /* 0x000000000000794d */ /* 0x000fea0003800000 */
.L_x_0:
[----:B------:R-:W-:-:S00]  /*19c0*/  BRA `(.L_x_0) ;  /* 0xfffffffc00fc7947 */ /* 0x000fc0000383ffff */
[----:B------:R-:W-:-:S00]  /*19d0*/  NOP ;  /* 0x0000000000007918 */ /* 0x000fc00000000000 */
        /* <DEDUP_REMOVED lines=10> */
.L_x_5:


//--------------------- .text._Z10cal_phase2Piii  --------------------------
	.section	.text._Z10cal_phase2Piii,"ax",@progbits
	.align	128
        .global         _Z10cal_phase2Piii
        .type           _Z10cal_phase2Piii,@function
        .size           _Z10cal_phase2Piii,(.L_x_6 - _Z10cal_phase2Piii)
        .other          _Z10cal_phase2Piii,@"STO_CUDA_ENTRY STV_DEFAULT"
_Z10cal_phase2Piii:
.text._Z10cal_phase2Piii:
[----:B------:R-:W-:Y:S01]  /*0000*/  LDC R1, c[0x0][0x37c] ;  /* 0x0000df00ff017b82 */ /* 0x000fe20000000800 */
[----:B------:R-:W0:Y:S07]  /*0010*/  S2R R18, SR_CTAID.X ;  /* 0x0000000000127919 */ /* 0x000e2e0000002500 */
[----:B------:R-:W0:Y:S02]  /*0020*/  LDC R13, c[0x0][0x38c] ;  /* 0x0000e300ff0d7b82 */ /* 0x000e240000000800 */
[----:B0-----:R-:W-:-:S13]  /*0030*/  ISETP.NE.AND P0, PT, R18, R13, PT ;  /* 0x0000000d1200720c */ /* 0x001fda0003f05270 */
[----:B------:R-:W-:Y:S05]  /*0040*/  @!P0 EXIT ;  /* 0x000000000000894d */ /* 0x000fea0003800000 */
[----:B------:R-:W0:Y:S01]  /*0050*/  S2R R0, SR_TID.Y ;  /* 0x0000000000007919 */ /* 0x000e220000002200 */
[----:B------:R-:W1:Y:S01]  /*0060*/  LDC R21, c[0x0][0x388] ;  /* 0x0000e200ff157b82 */ /* 0x000e620000000800 */
[----:B------:R-:W2:Y:S01]  /*0070*/  LDCU.64 UR8, c[0x0][0x358] ;  /* 0x00006b00ff0877ac */ /* 0x000ea20008000a00 */
[----:B------:R-:W3:Y:S06]  /*0080*/  S2R R7, SR_TID.X ;  /* 0x0000000000077919 */ /* 0x000eec0000002100 */
[----:B------:R-:W4:Y:S01]  /*0090*/  LDC.64 R26, c[0x0][0x380] ;  /* 0x0000e000ff1a7b82 */ /* 0x000f220000000a00 */
[----:B0-----:R-:W-:-:S02]  /*00a0*/  IMAD.SHL.U32 R3, R0, 0x2, RZ ;  /* 0x0000000200037824 */ /* 0x001fc400078e00ff */
[----:B---3--:R-:W-:Y:S02]  /*00b0*/  IMAD.SHL.U32 R6, R7, 0x2, RZ ;  /* 0x0000000207067824 */ /* 0x008fe400078e00ff */
[C---:B------:R-:W-:Y:S02]  /*00c0*/  IMAD R2, R13.reuse, 0x40, R3 ;  /* 0x000000400d027824 */ /* 0x040fe400078e0203 */
[----:B------:R-:W-:-:S04]  /*00d0*/  IMAD R4, R13, 0x40, R6 ;  /* 0x000000400d047824 */ /* 0x000fc800078e0206 */
[----:B-1----:R-:W-:-:S04]  /*00e0*/  IMAD R5, R2, R21, R4 ;  /* 0x0000001502057224 */ /* 0x002fc800078e0204 */
[----:B----4-:R-:W-:-:S05]  /*00f0*/  IMAD.WIDE R4, R5, 0x4, R26 ;  /* 0x0000000405047825 */ /* 0x010fca00078e021a */
[----:B--2---:R-:W2:Y:S01]  /*0100*/  LDG.E R10, desc[UR8][R4.64] ;  /* 0x00000008040a7981 */ /* 0x004ea2000c1e1900 */
[----:B------:R-:W-:-:S03]  /*0110*/  IMAD.WIDE R8, R21, 0x4, R4 ;  /* 0x0000000415087825 */ /* 0x000fc600078e0204 */
[----:B------:R-:W3:Y:S04]  /*0120*/  LDG.E R14, desc[UR8][R4.64+0x4] ;  /* 0x00000408040e7981 */ /* 0x000ee8000c1e1900 */
[----:B------:R-:W4:Y:S04]  /*0130*/  LDG.E R12, desc[UR8][R8.64] ;  /* 0x00000008080c7981 */ /* 0x000f28000c1e1900 */
[----:B------:R0:W5:Y:S01]  /*0140*/  LDG.E R16, desc[UR8][R8.64+0x4] ;  /* 0x0000040808107981 */ /* 0x000162000c1e1900 */
[----:B------:R-:W1:Y:S01]  /*0150*/  S2UR UR5, SR_CgaCtaId ;  /* 0x00000000000579c3 */ /* 0x000e620000008800 */
[----:B------:R-:W0:Y:S01]  /*0160*/  S2R R2, SR_CTAID.Y ;  /* 0x0000000000027919 */ /* 0x000e220000002600 */
[----:B------:R-:W-:-:S02]  /*0170*/  UMOV UR4, 0x400 ;  /* 0x0000040000047882 */ /* 0x000fc40000000000 */
[----:B-1----:R-:W-:-:S06]  /*0180*/  ULEA UR6, UR5, UR4, 0x18 ;  /* 0x0000000405067291 */ /* 0x002fcc000f8ec0ff */
[----:B------:R-:W-:-:S05]  /*0190*/  LEA R24, R0, UR6, 0x9 ;  /* 0x0000000600187c11 */ /* 0x000fca000f8e48ff */
[----:B0-----:R-:W-:Y:S01]  /*01a0*/  IMAD R9, R7, 0x8, R24 ;  /* 0x0000000807097824 */ /* 0x001fe200078e0218 */
[----:B------:R-:W-:-:S04]  /*01b0*/  ISETP.NE.AND P0, PT, R2, RZ, PT ;  /* 0x000000ff0200720c */ /* 0x000fc80003f05270 */
[CC--:B------:R-:W-:Y:S02]  /*01c0*/  SEL R11, R18.reuse, R13.reuse, !P0 ;  /* 0x0000000d120b7207 */ /* 0x0c0fe40004000000 */
[----:B------:R-:W-:-:S03]  /*01d0*/  SEL R18, R18, R13, P0 ;  /* 0x0000000d12127207 */ /* 0x000fc60000000000 */
[----:B------:R-:W-:Y:S02]  /*01e0*/  IMAD R11, R11, 0x40, R6 ;  /* 0x000000400b0b7824 */ /* 0x000fe400078e0206 */
[----:B------:R-:W-:-:S04]  /*01f0*/  IMAD R18, R18, 0x40, R3 ;  /* 0x0000004012127824 */ /* 0x000fc800078e0203 */
[----:B------:R-:W-:-:S04]  /*0200*/  IMAD R11, R18, R21, R11 ;  /* 0x00000015120b7224 */ /* 0x000fc800078e020b */
[----:B------:R-:W-:-:S04]  /*0210*/  IMAD.WIDE R26, R11, 0x4, R26 ;  /* 0x000000040b1a7825 */ /* 0x000fc800078e021a */
[----:B------:R-:W-:Y:S01]  /*0220*/  IMAD.WIDE R20, R21, 0x4, R26 ;  /* 0x0000000415147825 */ /* 0x000fe200078e021a */
[----:B--2---:R0:W-:Y:S04]  /*0230*/  STS [R9], R10 ;  /* 0x0000000a09007388 */ /* 0x0041e80000000800 */
[----:B---3--:R0:W-:Y:S04]  /*0240*/  STS [R9+0x4], R14 ;  /* 0x0000040e09007388 */ /* 0x0081e80000000800 */
[----:B----4-:R0:W-:Y:S04]  /*0250*/  STS [R9+0x100], R12 ;  /* 0x0001000c09007388 */ /* 0x0101e80000000800 */
[----:B-----5:R0:W-:Y:S01]  /*0260*/  STS [R9+0x104], R16 ;  /* 0x0001041009007388 */ /* 0x0201e20000000800 */
[----:B------:R-:W-:Y:S06]  /*0270*/  BAR.SYNC.DEFER_BLOCKING 0x0 ;  /* 0x0000000000007b1d */ /* 0x000fec0000010000 */
[----:B------:R-:W2:Y:S04]  /*0280*/  LDG.E R25, desc[UR8][R26.64] ;  /* 0x000000081a197981 */ /* 0x000ea8000c1e1900 */
[----:B------:R-:W3:Y:S04]  /*0290*/  LDG.E R5, desc[UR8][R20.64] ;  /* 0x0000000814057981 */ /* 0x000ee8000c1e1900 */
[----:B------:R-:W4:Y:S04]  /*02a0*/  LDG.E R4, desc[UR8][R26.64+0x4] ;  /* 0x000004081a047981 */ /* 0x000f28000c1e1900 */
[----:B------:R-:W5:Y:S01]  /*02b0*/  LDG.E R3, desc[UR8][R20.64+0x4] ;  /* 0x0000040814037981 */ /* 0x000f62000c1e1900 */
[----:B------:R-:W-:-:S04]  /*02c0*/  UIADD3 UR4, UPT, UPT, UR4, 0x4000, URZ ;  /* 0x0000400004047890 */ /* 0x000fc8000fffe0ff */
[----:B------:R-:W-:Y:S01]  /*02d0*/  ULEA UR4, UR5, UR4, 0x18 ;  /* 0x0000000405047291 */ /* 0x000fe2000f8ec0ff */
[----:B------:R-:W-:-:S05]  /*02e0*/  ISETP.NE.AND P0, PT, R2, RZ, PT ;  /* 0x000000ff0200720c */ /* 0x000fca0003f05270 */
[----:B------:R-:W-:-:S05]  /*02f0*/  LEA R0, R0, UR4, 0x9 ;  /* 0x0000000400007c11 */ /* 0x000fca000f8e48ff */
[----:B------:R-:W-:-:S05]  /*0300*/  IMAD R6, R7, 0x8, R0 ;  /* 0x0000000807067824 */ /* 0x000fca00078e0200 */
[----:B--2---:R0:W-:Y:S04]  /*0310*/  STS [R6], R25 ;  /* 0x0000001906007388 */ /* 0x0041e80000000800 */
[----:B---3--:R0:W-:Y:S04]  /*0320*/  STS [R6+0x100], R5 ;  /* 0x0001000506007388 */ /* 0x0081e80000000800 */
[----:B----4-:R0:W-:Y:S04]  /*0330*/  STS [R6+0x4], R4 ;  /* 0x0000040406007388 */ /* 0x0101e80000000800 */
[----:B-----5:R0:W-:Y:S01]  /*0340*/  STS [R6+0x104], R3 ;  /* 0x0001040306007388 */ /* 0x0201e20000000800 */
[----:B------:R-:W-:Y:S06]  /*0350*/  BAR.SYNC.DEFER_BLOCKING 0x0 ;  /* 0x0000000000007b1d */ /* 0x000fec0000010000 */
[----:B------:R-:W-:Y:S05]  /*0360*/  @P0 BRA `(.L_x_1) ;  /* 0x0000001400880947 */ /* 0x000fea0003800000 */
[----:B------:R-:W-:Y:S01]  /*0370*/  LEA R0, R7, UR4, 0x3 ;  /* 0x0000000407007c11 */ /* 0x000fe2000f8e18ff */
[----:B0-----:R-:W-:Y:S04]  /*0380*/  LDS.128 R12, [R24] ;  /* 0x00000000180c7984 */ /* 0x001fe80000000c00 */
[----:B------:R-:W0:Y:S04]  /*0390*/  LDS.64 R6, [R0] ;  /* 0x0000000000067984 */ /* 0x000e280000000a00 */
        /* <DEDUP_REMOVED lines=8> */
[-C--:B--2---:R-:W-:Y:S01]  /*0420*/  VIADDMNMX R25, R8, R13.reuse, R25, PT ;  /* 0x0000000d08197246 */ /* 0x084fe20003800119 */
[----:B------:R-:W-:Y:S01]  /*0430*/  LDS.64 R2, [R0+0x700] ;  /* 0x0007000000027984 */ /* 0x000fe20000000a00 */
[----:B------:R-:W-:Y:S02]  /*0440*/  VIADDMNMX R5, R17, R8, R5, PT ;  /* 0x0000000811057246 */ /* 0x000fe40003800105 */
[----:B------:R-:W-:-:S02]  /*0450*/  VIADDMNMX R4, R9, R13, R4, PT ;  /* 0x0000000d09047246 */ /* 0x000fc40003800104 */
[----:B------:R-:W-:Y:S01]  /*0460*/  VIADDMNMX R16, R17, R9, R16, PT ;  /* 0x0000000911107246 */ /* 0x000fe20003800110 */
[----:B------:R-:W-:Y:S01]  /*0470*/  LDS.64 R12, [R0+0x400] ;  /* 0x00040000000c7984 */ /* 0x000fe20000000a00 */
[----:B---3--:R-:W-:Y:S02]  /*0480*/  VIADDMNMX R25, R10, R14, R25, PT ;  /* 0x0000000e0a197246 */ /* 0x008fe40003800119 */
[C---:B------:R-:W-:Y:S02]  /*0490*/  VIADDMNMX R29, R18.reuse, R10, R5, PT ;  /* 0x0000000a121d7246 */ /* 0x040fe40003800105 */
[----:B------:R-:W-:Y:S02]  /*04a0*/  VIADDMNMX R14, R11, R14, R4, PT ;  /* 0x0000000e0b0e7246 */ /* 0x000fe40003800104 */
[----:B------:R-:W-:Y:S01]  /*04b0*/  VIADDMNMX R18, R18, R11, R16, PT ;  /* 0x0000000b12127246 */ /* 0x000fe20003800110 */
[----:B------:R-:W0:Y:S01]  /*04c0*/  LDS.128 R4, [R24+0x10] ;  /* 0x0000100018047984 */ /* 0x000e220000000c00 */
[----:B----4-:R-:W-:-:S02]  /*04d0*/  VIADDMNMX R25, R22, R15, R25, PT ;  /* 0x0000000f16197246 */ /* 0x010fc40003800119 */
[----:B------:R-:W-:Y:S01]  /*04e0*/  VIADDMNMX R29, R19, R22, R29, PT ;  /* 0x00000016131d7246 */ /* 0x000fe2000380011d */
[----:B------:R-:W1:Y:S01]  /*04f0*/  LDS.128 R8, [R24+0x110] ;  /* 0x0001100018087984 */ /* 0x000e620000000c00 */
[----:B------:R-:W-:Y:S02]  /*0500*/  VIADDMNMX R22, R23, R15, R14, PT ;  /* 0x0000000f17167246 */ /* 0x000fe4000380010e */
[----:B------:R-:W-:Y:S01]  /*0510*/  VIADDMNMX R18, R19, R23, R18, PT ;  /* 0x0000001713127246 */ /* 0x000fe20003800112 */
[----:B------:R-:W2:Y:S04]  /*0520*/  LDS.64 R16, [R0+0x500] ;  /* 0x0005000000107984 */ /* 0x000ea80000000a00 */
[----:B------:R-:W3:Y:S01]  /*0530*/  LDS.64 R14, [R0+0x600] ;  /* 0x00060000000e7984 */ /* 0x000ee20000000a00 */
[----:B0-----:R-:W-:-:S02]  /*0540*/  VIADDMNMX R25, R12, R4, R25, PT ;  /* 0x000000040c197246 */ /* 0x001fc40003800119 */
[----:B------:R-:W-:Y:S02]  /*0550*/  VIADDMNMX R22, R13, R4, R22, PT ;  /* 0x000000040d167246 */ /* 0x000fe40003800116 */
[C---:B-1----:R-:W-:Y:S02]  /*0560*/  VIADDMNMX R29, R8.reuse, R12, R29, PT ;  /* 0x0000000c081d7246 */ /* 0x042fe4000380011d */
[----:B------:R-:W-:Y:S02]  /*0570*/  VIADDMNMX R18, R8, R13, R18, PT ;  /* 0x0000000d08127246 */ /* 0x000fe40003800112 */
[----:B--2---:R-:W-:Y:S02]  /*0580*/  VIADDMNMX R23, R16, R5, R25, PT ;  /* 0x0000000510177246 */ /* 0x004fe40003800119 */
[C---:B------:R-:W-:Y:S02]  /*0590*/  VIADDMNMX R25, R9.reuse, R16, R29, PT ;  /* 0x0000001009197246 */ /* 0x040fe4000380011d */
[----:B------:R-:W-:-:S02]  /*05a0*/  VIADDMNMX R18, R9, R17, R18, PT ;  /* 0x0000001109127246 */ /* 0x000fc40003800112 */
[----:B------:R-:W-:Y:S01]  /*05b0*/  VIADDMNMX R22, R17, R5, R22, PT ;  /* 0x0000000511167246 */ /* 0x000fe20003800116 */
[----:B------:R-:W-:Y:S01]  /*05c0*/  LDS.64 R8, [R0+0x900] ;  /* 0x0009000000087984 */ /* 0x000fe20000000a00 */
[----:B---3--:R-:W-:Y:S02]  /*05d0*/  VIADDMNMX R23, R14, R6, R23, PT ;  /* 0x000000060e177246 */ /* 0x008fe40003800117 */
[C---:B------:R-:W-:Y:S01]  /*05e0*/  VIADDMNMX R25, R10.reuse, R14, R25, PT ;  /* 0x0000000e0a197246 */ /* 0x040fe20003800119 */
[----:B------:R-:W-:Y:S01]  /*05f0*/  LDS.64 R4, [R0+0x800] ;  /* 0x0008000000047984 */ /* 0x000fe20000000a00 */
[----:B------:R-:W-:Y:S02]  /*0600*/  VIADDMNMX R6, R15, R6, R22, PT ;  /* 0x000000060f067246 */ /* 0x000fe40003800116 */
[----:B------:R-:W-:Y:S02]  /*0610*/  VIADDMNMX R10, R10, R15, R18, PT ;  /* 0x0000000f0a0a7246 */ /* 0x000fe40003800112 */
[----:B------:R-:W0:Y:S01]  /*0620*/  LDS.128 R12, [R24+0x20] ;  /* 0x00002000180c7984 */ /* 0x000e220000000c00 */
[----:B------:R-:W-:-:S02]  /*0630*/  VIADDMNMX R23, R2, R7, R23, PT ;  /* 0x0000000702177246 */ /* 0x000fc40003800117 */
[----:B------:R-:W-:Y:S01]  /*0640*/  VIADDMNMX R22, R3, R7, R6, PT ;  /* 0x0000000703167246 */ /* 0x000fe20003800106 */
[----:B------:R-:W1:Y:S01]  /*0650*/  LDS.128 R16, [R24+0x120] ;  /* 0x0001200018107984 */ /* 0x000e620000000c00 */
[C---:B------:R-:W-:Y:S02]  /*0660*/  VIADDMNMX R25, R11.reuse, R2, R25, PT ;  /* 0x000000020b197246 */ /* 0x040fe40003800119 */
[----:B------:R-:W-:Y:S01]  /*0670*/  VIADDMNMX R10, R11, R3, R10, PT ;  /* 0x000000030b0a7246 */ /* 0x000fe2000380010a */
[----:B------:R-:W2:Y:S04]  /*0680*/  LDS.64 R6, [R0+0xa00] ;  /* 0x000a000000067984 */ /* 0x000ea80000000a00 */
[----:B------:R-:W3:Y:S01]  /*0690*/  LDS.64 R2, [R0+0xb00] ;  /* 0x000b000000027984 */ /* 0x000ee20000000a00 */
[----:B0-----:R-:W-:-:S02]  /*06a0*/  VIADDMNMX R23, R4, R12, R23, PT ;  /* 0x0000000c04177246 */ /* 0x001fc40003800117 */
[----:B------:R-:W-:Y:S02]  /*06b0*/  VIADDMNMX R22, R5, R12, R22, PT ;  /* 0x0000000c05167246 */ /* 0x000fe40003800116 */
[C---:B-1----:R-:W-:Y:S02]  /*06c0*/  VIADDMNMX R25, R16.reuse, R4, R25, PT ;  /* 0x0000000410197246 */ /* 0x042fe40003800119 */
[----:B------:R-:W-:Y:S02]  /*06d0*/  VIADDMNMX R10, R16, R5, R10, PT ;  /* 0x00000005100a7246 */ /* 0x000fe4000380010a */
[----:B------:R-:W-:Y:S02]  /*06e0*/  VIADDMNMX R23, R8, R13, R23, PT ;  /* 0x0000000d08177246 */ /* 0x000fe40003800117 */
[C---:B------:R-:W-:Y:S02]  /*06f0*/  VIADDMNMX R25, R17.reuse, R8, R25, PT ;  /* 0x0000000811197246 */ /* 0x040fe40003800119 */
[----:B------:R-:W-:-:S02]  /*0700*/  VIADDMNMX R10, R17, R9, R10, PT ;  /* 0x00000009110a7246 */ /* 0x000fc4000380010a */
[----:B------:R-:W-:Y:S01]  /*0710*/  VIADDMNMX R22, R9, R13, R22, PT ;  /* 0x0000000d09167246 */ /* 0x000fe20003800116 */
[----:B------:R-:W-:Y:S01]  /*0720*/  LDS.64 R16, [R0+0xd00] ;  /* 0x000d000000107984 */ /* 0x000fe20000000a00 */
[----:B--2---:R-:W-:Y:S02]  /*0730*/  VIADDMNMX R23, R6, R14, R23, PT ;  /* 0x0000000e06177246 */ /* 0x004fe40003800117 */
[C---:B------:R-:W-:Y:S01]  /*0740*/  VIADDMNMX R25, R18.reuse, R6, R25, PT ;  /* 0x0000000612197246 */ /* 0x040fe20003800119 */
[----:B------:R-:W-:Y:S01]  /*0750*/  LDS.64 R12, [R0+0xc00] ;  /* 0x000c0000000c7984 */ /* 0x000fe20000000a00 */
[----:B------:R-:W-:Y:S02]  /*0760*/  VIADDMNMX R14, R7, R14, R22, PT ;  /* 0x0000000e070e7246 */ /* 0x000fe40003800116 */
[----:B------:R-:W-:Y:S02]  /*0770*/  VIADDMNMX R18, R18, R7, R10, PT ;  /* 0x0000000712127246 */ /* 0x000fe4000380010a */
[----:B------:R-:W0:Y:S01]  /*0780*/  LDS.128 R4, [R24+0x30] ;  /* 0x0000300018047984 */ /* 0x000e220000000c00 */
[----:B---3--:R-:W-:-:S02]  /*0790*/  VIADDMNMX R23, R2, R15, R23, PT ;  /* 0x0000000f02177246 */ /* 0x008fc40003800117 */
        /* <DEDUP_REMOVED lines=217> */
[----:B------:R-:W-:Y:S01]  /*1530*/  VIADDMNMX R18, R18, R11, R6, PT ;  /* 0x0000000b12127246 */ /* 0x000fe20003800106 */
[----:B------:R-:W-:Y:S01]  /*1540*/  LDS.64 R22, [R0+0x3700] ;  /* 0x0037000000167984 */ /* 0x000fe20000000a00 */
[----:B---3--:R-:W-:-:S02]  /*1550*/  VIADDMNMX R25, R2, R15, R25, PT ;  /* 0x0000000f02197246 */ /* 0x008fc40003800119 */
[----:B------:R-:W-:Y:S01]  /*1560*/  VIADDMNMX R29, R19, R2, R29, PT ;  /* 0x00000002131d7246 */ /* 0x000fe2000380011d */
[----:B------:R-:W0:Y:S01]  /*1570*/  LDS.128 R4, [R24+0xd0] ;  /* 0x0000d00018047984 */ /* 0x000e220000000c00 */
[----:B------:R-:W-:Y:S02]  /*1580*/  VIADDMNMX R2, R3, R15, R14, PT ;  /* 0x0000000f03027246 */ /* 0x000fe4000380010e */
[----:B------:R-:W-:Y:S01]  /*1590*/  VIADDMNMX R18, R19, R3, R18, PT ;  /* 0x0000000313127246 */ /* 0x000fe20003800112 */
[----:B------:R-:W1:Y:S04]  /*15a0*/  LDS.128 R8, [R24+0x1d0] ;  /* 0x0001d00018087984 */ /* 0x000e680000000c00 */
[----:B------:R-:W2:Y:S01]  /*15b0*/  LDS.64 R14, [R0+0x3600] ;  /* 0x00360000000e7984 */ /* 0x000ea20000000a00 */
[----:B0-----:R-:W-:-:S02]  /*15c0*/  VIADDMNMX R25, R12, R4, R25, PT ;  /* 0x000000040c197246 */ /* 0x001fc40003800119 */
[----:B------:R-:W-:Y:S02]  /*15d0*/  VIADDMNMX R2, R13, R4, R2, PT ;  /* 0x000000040d027246 */ /* 0x000fe40003800102 */
[C---:B-1----:R-:W-:Y:S02]  /*15e0*/  VIADDMNMX R29, R8.reuse, R12, R29, PT ;  /* 0x0000000c081d7246 */ /* 0x042fe4000380011d */
[----:B------:R-:W-:Y:S02]  /*15f0*/  VIADDMNMX R18, R8, R13, R18, PT ;  /* 0x0000000d08127246 */ /* 0x000fe40003800112 */
[-C--:B------:R-:W-:Y:S02]  /*1600*/  VIADDMNMX R25, R16, R5.reuse, R25, PT ;  /* 0x0000000510197246 */ /* 0x080fe40003800119 */
[----:B------:R-:W-:Y:S02]  /*1610*/  VIADDMNMX R29, R9, R16, R29, PT ;  /* 0x00000010091d7246 */ /* 0x000fe4000380011d */
        /* <DEDUP_REMOVED lines=9> */
[----:B------:R-:W-:-:S02]  /*16b0*/  VIADDMNMX R25, R22, R7, R25, PT ;  /* 0x0000000716197246 */ /* 0x000fc40003800119 */
        /* <DEDUP_REMOVED lines=12> */
[----:B------:R-:W-:Y:S01]  /*1780*/  VIADDMNMX R29, R17, R8, R29, PT ;  /* 0x00000008111d7246 */ /* 0x000fe2000380011d */
[----:B------:R-:W-:Y:S01]  /*1790*/  LDS.64 R12, [R0+0x3c00] ;  /* 0x003c0000000c7984 */ /* 0x000fe20000000a00 */
[----:B------:R-:W-:-:S02]  /*17a0*/  VIADDMNMX R16, R2, R14, R5, PT ;  /* 0x0000000e02107246 */ /* 0x000fc40003800105 */
[----:B------:R-:W-:Y:S02]  /*17b0*/  VIADDMNMX R25, R17, R9, R10, PT ;  /* 0x0000000911197246 */ /* 0x000fe4000380010a */
[----:B------:R-:W-:Y:S01]  /*17c0*/  VIADDMNMX R14, R3, R14, R6, PT ;  /* 0x0000000e030e7246 */ /* 0x000fe20003800106 */
[----:B------:R-:W0:Y:S01]  /*17d0*/  LDS.128 R8, [R24+0x1f0] ;  /* 0x0001f00018087984 */ /* 0x000e220000000c00 */
[C---:B------:R-:W-:Y:S02]  /*17e0*/  VIADDMNMX R17, R18.reuse, R2, R29, PT ;  /* 0x0000000212117246 */ /* 0x040fe4000380011d */
[----:B------:R-:W-:Y:S01]  /*17f0*/  VIADDMNMX R18, R18, R3, R25, PT ;  /* 0x0000000312127246 */ /* 0x000fe20003800119 */
[----:B------:R-:W1:Y:S01]  /*1800*/  LDS.128 R4, [R24+0xf0] ;  /* 0x0000f00018047984 */ /* 0x000e620000000c00 */
[-C--:B--2---:R-:W-:Y:S02]  /*1810*/  VIADDMNMX R25, R22, R15.reuse, R16, PT ;  /* 0x0000000f16197246 */ /* 0x084fe40003800110 */
[----:B------:R-:W-:Y:S01]  /*1820*/  VIADDMNMX R29, R19, R22, R17, PT ;  /* 0x00000016131d7246 */ /* 0x000fe20003800111 */
[----:B------:R-:W2:Y:S01]  /*1830*/  LDS.64 R2, [R0+0x3d00] ;  /* 0x003d000000027984 */ /* 0x000ea20000000a00 */
[----:B------:R-:W-:-:S02]  /*1840*/  VIADDMNMX R22, R23, R15, R14, PT ;  /* 0x0000000f17167246 */ /* 0x000fc4000380010e */
[----:B------:R-:W-:Y:S01]  /*1850*/  VIADDMNMX R18, R19, R23, R18, PT ;  /* 0x0000001713127246 */ /* 0x000fe20003800112 */
[----:B------:R-:W3:Y:S04]  /*1860*/  LDS.64 R14, [R0+0x3e00] ;  /* 0x003e0000000e7984 */ /* 0x000ee80000000a00 */
[----:B------:R-:W4:Y:S01]  /*1870*/  LDS.64 R16, [R0+0x3f00] ;  /* 0x003f000000107984 */ /* 0x000f220000000a00 */
[C---:B0-----:R-:W-:Y:S02]  /*1880*/  VIADDMNMX R29, R8.reuse, R12, R29, PT ;  /* 0x0000000c081d7246 */ /* 0x041fe4000380011d */
[----:B------:R-:W-:Y:S02]  /*1890*/  VIADDMNMX R18, R8, R13, R18, PT ;  /* 0x0000000d08127246 */ /* 0x000fe40003800112 */
[----:B-1----:R-:W-:-:S02]  /*18a0*/  VIADDMNMX R25, R12, R4, R25, PT ;  /* 0x000000040c197246 */ /* 0x002fc40003800119 */
[----:B------:R-:W-:Y:S02]  /*18b0*/  VIADDMNMX R22, R13, R4, R22, PT ;  /* 0x000000040d167246 */ /* 0x000fe40003800116 */
[-C--:B--2---:R-:W-:Y:S02]  /*18c0*/  VIADDMNMX R25, R2, R5.reuse, R25, PT ;  /* 0x0000000502197246 */ /* 0x084fe40003800119 */
[----:B------:R-:W-:Y:S02]  /*18d0*/  VIADDMNMX R29, R9, R2, R29, PT ;  /* 0x00000002091d7246 */ /* 0x000fe4000380011d */
[----:B------:R-:W-:Y:S02]  /*18e0*/  VIADDMNMX R22, R3, R5, R22, PT ;  /* 0x0000000503167246 */ /* 0x000fe40003800116 */
[----:B------:R-:W-:Y:S02]  /*18f0*/  VIADDMNMX R18, R9, R3, R18, PT ;  /* 0x0000000309127246 */ /* 0x000fe40003800112 */
[----:B---3--:R-:W-:-:S02]  /*1900*/  VIADDMNMX R25, R14, R6, R25, PT ;  /* 0x000000060e197246 */ /* 0x008fc40003800119 */
[C---:B------:R-:W-:Y:S02]  /*1910*/  VIADDMNMX R29, R10.reuse, R14, R29, PT ;  /* 0x0000000e0a1d7246 */ /* 0x040fe4000380011d */
[----:B------:R-:W-:Y:S02]  /*1920*/  VIADDMNMX R22, R15, R6, R22, PT ;  /* 0x000000060f167246 */ /* 0x000fe40003800116 */
[----:B------:R-:W-:Y:S02]  /*1930*/  VIADDMNMX R18, R10, R15, R18, PT ;  /* 0x0000000f0a127246 */ /* 0x000fe40003800112 */
[-C--:B----4-:R-:W-:Y:S02]  /*1940*/  VIADDMNMX R25, R16, R7.reuse, R25, PT ;  /* 0x0000000710197246 */ /* 0x090fe40003800119 */
[----:B------:R-:W-:Y:S02]  /*1950*/  VIADDMNMX R29, R11, R16, R29, PT ;  /* 0x000000100b1d7246 */ /* 0x000fe4000380011d */
[----:B------:R-:W-:-:S02]  /*1960*/  VIADDMNMX R7, R17, R7, R22, PT ;  /* 0x0000000711077246 */ /* 0x000fc40003800116 */
[----:B------:R-:W-:Y:S01]  /*1970*/  VIADDMNMX R11, R11, R17, R18, PT ;  /* 0x000000110b0b7246 */ /* 0x000fe20003800112 */
[----:B------:R-:W-:Y:S06]  /*1980*/  BRA `(.L_x_2) ;  /* 0x0000001400847947 */ /* 0x000fec0003800000 */
.L_x_1:
        /* <DEDUP_REMOVED lines=24> */
[C---:B------:R-:W-:Y:S02]  /*1b10*/  VIADDMNMX R25, R19.reuse, R22, R25, PT ;  /* 0x0000001613197246 */ /* 0x040fe40003800119 */
[----:B------:R-:W-:Y:S01]  /*1b20*/  VIADDMNMX R18, R19, R23, R18, PT ;  /* 0x0000001713127246 */ /* 0x000fe20003800112 */
[----:B------:R-:W2:Y:S04]  /*1b30*/  LDS.64 R16, [R2+0x500] ;  /* 0x0005000002107984 */ /* 0x000ea80000000a00 */
[----:B------:R-:W3:Y:S04]  /*1b40*/  LDS.64 R14, [R2+0x600] ;  /* 0x00060000020e7984 */ /* 0x000ee80000000a00 */
[----:B------:R-:W4:Y:S01]  /*1b50*/  LDS.64 R22, [R2+0x700] ;  /* 0x0007000002167984 */ /* 0x000f220000000a00 */
        /* <DEDUP_REMOVED lines=15> */
[----:B----4-:R-:W-:-:S02]  /*1c50*/  VIADDMNMX R3, R22, R7, R3, PT ;  /* 0x0000000716037246 */ /* 0x010fc40003800103 */
        /* <DEDUP_REMOVED lines=276> */
[C---:B------:R-:W-:Y:S01]  /*2da0*/  VIADDMNMX R29, R17.reuse, R8, R29, PT ;  /* 0x00000008111d7246 */ /* 0x040fe2000380011d */
[----:B------:R-:W-:Y:S01]  /*2db0*/  LDS.64 R12, [R2+0x3c00] ;  /* 0x003c0000020c7984 */ /* 0x000fe20000000a00 */
[----:B------:R-:W-:-:S02]  /*2dc0*/  VIADDMNMX R17, R17, R9, R10, PT ;  /* 0x0000000911117246 */ /* 0x000fc4000380010a */
[-C--:B------:R-:W-:Y:S01]  /*2dd0*/  VIADDMNMX R3, R22, R14.reuse, R3, PT ;  /* 0x0000000e16037246 */ /* 0x080fe20003800103 */
[----:B------:R-:W0:Y:S01]  /*2de0*/  LDS.128 R8, [R0+0x1f0] ;  /* 0x0001f00000087984 */ /* 0x000e220000000c00 */
[----:B------:R-:W-:Y:S02]  /*2df0*/  VIADDMNMX R14, R23, R14, R6, PT ;  /* 0x0000000e170e7246 */ /* 0x000fe40003800106 */
[C---:B------:R-:W-:Y:S01]  /*2e00*/  VIADDMNMX R22, R18.reuse, R22, R29, PT ;  /* 0x0000001612167246 */ /* 0x040fe2000380011d */
[----:B------:R-:W1:Y:S01]  /*2e10*/  LDS.128 R4, [R0+0xf0] ;  /* 0x0000f00000047984 */ /* 0x000e620000000c00 */
[----:B------:R-:W-:Y:S02]  /*2e20*/  VIADDMNMX R18, R18, R23, R17, PT ;  /* 0x0000001712127246 */ /* 0x000fe40003800111 */
[----:B--2---:R-:W-:Y:S01]  /*2e30*/  VIADDMNMX R3, R24, R15, R3, PT ;  /* 0x0000000f18037246 */ /* 0x004fe20003800103 */
[----:B------:R-:W2:Y:S01]  /*2e40*/  LDS.64 R16, [R2+0x3d00] ;  /* 0x003d000002107984 */ /* 0x000ea20000000a00 */
[----:B------:R-:W-:-:S02]  /*2e50*/  VIADDMNMX R29, R19, R24, R22, PT ;  /* 0x00000018131d7246 */ /* 0x000fc40003800116 */
[----:B------:R-:W-:Y:S01]  /*2e60*/  VIADDMNMX R24, R25, R15, R14, PT ;  /* 0x0000000f19187246 */ /* 0x000fe2000380010e */
[----:B------:R-:W-:Y:S01]  /*2e70*/  LDS.64 R22, [R2+0x3f00] ;  /* 0x003f000002167984 */ /* 0x000fe20000000a00 */
[----:B------:R-:W-:-:S03]  /*2e80*/  VIADDMNMX R18, R19, R25, R18, PT ;  /* 0x0000001913127246 */ /* 0x000fc60003800112 */
[----:B------:R-:W3:Y:S01]  /*2e90*/  LDS.64 R14, [R2+0x3e00] ;  /* 0x003e0000020e7984 */ /* 0x000ee20000000a00 */
[C---:B0-----:R-:W-:Y:S02]  /*2ea0*/  VIADDMNMX R29, R8.reuse, R12, R29, PT ;  /* 0x0000000c081d7246 */ /* 0x041fe4000380011d */
[----:B------:R-:W-:Y:S02]  /*2eb0*/  VIADDMNMX R18, R8, R13, R18, PT ;  /* 0x0000000d08127246 */ /* 0x000fe40003800112 */
[-C--:B-1----:R-:W-:Y:S02]  /*2ec0*/  VIADDMNMX R3, R12, R4.reuse, R3, PT ;  /* 0x000000040c037246 */ /* 0x082fe40003800103 */
[----:B------:R-:W-:Y:S02]  /*2ed0*/  VIADDMNMX R24, R13, R4, R24, PT ;  /* 0x000000040d187246 */ /* 0x000fe40003800118 */
[----:B--2---:R-:W-:Y:S02]  /*2ee0*/  VIADDMNMX R3, R16, R5, R3, PT ;  /* 0x0000000510037246 */ /* 0x004fe40003800103 */
[----:B------:R-:W-:-:S02]  /*2ef0*/  VIADDMNMX R29, R9, R16, R29, PT ;  /* 0x00000010091d7246 */ /* 0x000fc4000380011d */
[----:B------:R-:W-:Y:S02]  /*2f00*/  VIADDMNMX R24, R17, R5, R24, PT ;  /* 0x0000000511187246 */ /* 0x000fe40003800118 */
[----:B------:R-:W-:Y:S02]  /*2f10*/  VIADDMNMX R18, R9, R17, R18, PT ;  /* 0x0000001109127246 */ /* 0x000fe40003800112 */
[----:B---3--:R-:W-:Y:S02]  /*2f20*/  VIADDMNMX R3, R14, R6, R3, PT ;  /* 0x000000060e037246 */ /* 0x008fe40003800103 */
[C---:B------:R-:W-:Y:S02]  /*2f30*/  VIADDMNMX R29, R10.reuse, R14, R29, PT ;  /* 0x0000000e0a1d7246 */ /* 0x040fe4000380011d */
[----:B------:R-:W-:Y:S02]  /*2f40*/  VIADDMNMX R24, R15, R6, R24, PT ;  /* 0x000000060f187246 */ /* 0x000fe40003800118 */
[----:B------:R-:W-:-:S02]  /*2f50*/  VIADDMNMX R18, R10, R15, R18, PT ;  /* 0x0000000f0a127246 */ /* 0x000fc40003800112 */
[-C--:B------:R-:W-:Y:S02]  /*2f60*/  VIADDMNMX R25, R22, R7.reuse, R3, PT ;  /* 0x0000000716197246 */ /* 0x080fe40003800103 */
[----:B------:R-:W-:Y:S02]  /*2f70*/  VIADDMNMX R29, R11, R22, R29, PT ;  /* 0x000000160b1d7246 */ /* 0x000fe4000380011d */
[----:B------:R-:W-:Y:S02]  /*2f80*/  VIADDMNMX R7, R23, R7, R24, PT ;  /* 0x0000000717077246 */ /* 0x000fe40003800118 */
[----:B------:R-:W-:-:S07]  /*2f90*/  VIADDMNMX R11, R11, R23, R18, PT ;  /* 0x000000170b0b7246 */ /* 0x000fce0003800112 */
.L_x_2:
[----:B------:R-:W-:Y:S06]  /*2fa0*/  BAR.SYNC.DEFER_BLOCKING 0x0 ;  /* 0x0000000000007b1d */ /* 0x000fec0000010000 */
[----:B------:R-:W-:Y:S04]  /*2fb0*/  STG.E desc[UR8][R26.64], R25 ;  /* 0x000000191a007986 */ /* 0x000fe8000c101908 */
[----:B------:R-:W-:Y:S04]  /*2fc0*/  STG.E desc[UR8][R20.64], R29 ;  /* 0x0000001d14007986 */ /* 0x000fe8000c101908 */
[----:B------:R-:W-:Y:S04]  /*2fd0*/  STG.E desc[UR8][R26.64+0x4], R7 ;  /* 0x000004071a007986 */ /* 0x000fe8000c101908 */
[----:B------:R-:W-:Y:S01]  /*2fe0*/  STG.E desc[UR8][R20.64+0x4], R11 ;  /* 0x0000040b14007986 */ /* 0x000fe2000c101908 */
[----:B------:R-:W-:Y:S06]  /*2ff0*/  BAR.SYNC.DEFER_BLOCKING 0x0 ;  /* 0x0000000000007b1d */ /* 0x000fec0000010000 */
[----:B------:R-:W-:Y:S05]  /*3000*/  EXIT ;  /* 0x000000000000794d */ /* 0x000fea0003800000 */
.L_x_3:
        /* <DEDUP_REMOVED lines=15> */
.L_x_6:


//--------------------- .text._Z10cal_phase1Piii  --------------------------
	.section	.text._Z10cal_phase1Piii,"ax",@progbits
	.align	128
        .global         _Z10cal_phase1Piii
        .type           _Z10cal_phase1Piii,@function
        .size           _Z10cal_phase1Piii,(.L_x_7 - _Z10cal_phase1Piii)
        .other          _Z10cal_phase1Piii,@"STO_CUDA_ENTRY STV_DEFAULT"
_Z10cal_phase1Piii:
.text._Z10cal_phase1Piii:
[----:B------:R-:W-:Y:S01]  /*0000*/  LDC R1, c[0x0][0x37c] ;  /* 0x0000df00ff017b82 */ /* 0x000fe20000000800 */
[----:B------:R-:W0:Y:S07]  /*0010*/  S2R R7, SR_TID.Y ;  /* 0x0000000000077919 */ /* 0x000e2e0000002200 */
[----:B------:R-:W1:Y:S01]  /*0020*/  LDC.64 R2, c[0x0][0x388] ;  /* 0x0000e200ff027b82 */ /* 0x000e620000000a00 */
[----:B------:R-:W2:Y:S01]  /*0030*/  LDCU.64 UR6, c[0x0][0x358] ;  /* 0x00006b00ff0677ac */ /* 0x000ea20008000a00 */
[----:B------:R-:W3:Y:S06]  /*0040*/  S2R R11, SR_TID.X ;  /* 0x00000000000b7919 */ /* 0x000eec0000002100 */
[----:B------:R-:W4:Y:S01]  /*0050*/  LDC.64 R4, c[0x0][0x380] ;  /* 0x0000e000ff047b82 */ /* 0x000f220000000a00 */
[----:B-1----:R-:W-:-:S04]  /*0060*/  IMAD.SHL.U32 R0, R3, 0x40, RZ ;  /* 0x0000004003007824 */ /* 0x002fc800078e00ff */
[--C-:B0-----:R-:W-:Y:S02]  /*0070*/  IMAD R3, R7, 0x2, R0.reuse ;  /* 0x0000000207037824 */ /* 0x101fe400078e0200 */
[----:B---3--:R-:W-:-:S04]  /*0080*/  IMAD R0, R11, 0x2, R0 ;  /* 0x000000020b007824 */ /* 0x008fc800078e0200 */
[----:B------:R-:W-:-:S04]  /*0090*/  IMAD R3, R3, R2, R0 ;  /* 0x0000000203037224 */ /* 0x000fc800078e0200 */
[----:B----4-:R-:W-:-:S05]  /*00a0*/  IMAD.WIDE R4, R3, 0x4, R4 ;  /* 0x0000000403047825 */ /* 0x010fca00078e0204 */
[----:B--2---:R-:W2:Y:S01]  /*00b0*/  LDG.E R9, desc[UR6][R4.64] ;  /* 0x0000000604097981 */ /* 0x004ea2000c1e1900 */
[----:B------:R-:W-:-:S03]  /*00c0*/  IMAD.WIDE R2, R2, 0x4, R4 ;  /* 0x0000000402027825 */ /* 0x000fc600078e0204 */
[----:B------:R-:W3:Y:S04]  /*00d0*/  LDG.E R15, desc[UR6][R4.64+0x4] ;  /* 0x00000406040f7981 */ /* 0x000ee8000c1e1900 */
[----:B------:R-:W4:Y:S04]  /*00e0*/  LDG.E R13, desc[UR6][R2.64] ;  /* 0x00000006020d7981 */ /* 0x000f28000c1e1900 */
[----:B------:R-:W5:Y:S01]  /*00f0*/  LDG.E R17, desc[UR6][R2.64+0x4] ;  /* 0x0000040602117981 */ /* 0x000f62000c1e1900 */
[----:B------:R-:W0:Y:S01]  /*0100*/  S2UR UR5, SR_CgaCtaId ;  /* 0x00000000000579c3 */ /* 0x000e220000008800 */
[----:B------:R-:W-:-:S02]  /*0110*/  UMOV UR4, 0x400 ;  /* 0x0000040000047882 */ /* 0x000fc40000000000 */
[----:B0-----:R-:W-:-:S06]  /*0120*/  ULEA UR4, UR5, UR4, 0x18 ;  /* 0x0000000405047291 */ /* 0x001fcc000f8ec0ff */
[----:B------:R-:W-:-:S04]  /*0130*/  LEA R10, R7, UR4, 0x9 ;  /* 0x00000004070a7c11 */ /* 0x000fc8000f8e48ff */
[C---:B------:R-:W-:Y:S02]  /*0140*/  LEA R0, R11.reuse, R10, 0x3 ;  /* 0x0000000a0b007211 */ /* 0x040fe400078e18ff */
[----:B------:R-:W-:-:S03]  /*0150*/  LEA R11, R11, UR4, 0x3 ;  /* 0x000000040b0b7c11 */ /* 0x000fc6000f8e18ff */
[----:B--2---:R-:W-:Y:S04]  /*0160*/  STS [R0], R9 ;  /* 0x0000000900007388 */ /* 0x004fe80000000800 */
[----:B---3--:R-:W-:Y:S04]  /*0170*/  STS [R0+0x4], R15 ;  /* 0x0000040f00007388 */ /* 0x008fe80000000800 */
[----:B----4-:R-:W-:Y:S04]  /*0180*/  STS [R0+0x100], R13 ;  /* 0x0001000d00007388 */ /* 0x010fe80000000800 */
[----:B-----5:R-:W-:Y:S01]  /*0190*/  STS [R0+0x104], R17 ;  /* 0x0001041100007388 */ /* 0x020fe20000000800 */
[----:B------:R-:W-:Y:S06]  /*01a0*/  BAR.SYNC.DEFER_BLOCKING 0x0 ;  /* 0x0000000000007b1d */ /* 0x000fec0000010000 */
[----:B------:R-:W-:Y:S04]  /*01b0*/  LDS R8, [R10] ;  /* 0x000000000a087984 */ /* 0x000fe80000000800 */
[----:B------:R-:W0:Y:S04]  /*01c0*/  LDS R21, [R11] ;  /* 0x000000000b157984 */ /* 0x000e280000000800 */
[----:B------:R-:W1:Y:S01]  /*01d0*/  LDS.64 R6, [R0] ;  /* 0x0000000000067984 */ /* 0x000e620000000a00 */
[----:B0-----:R-:W-:-:S03]  /*01e0*/  IMAD.IADD R19, R8, 0x1, R21 ;  /* 0x0000000108137824 */ /* 0x001fc600078e0215 */
[----:B------:R-:W-:Y:S02]  /*01f0*/  LDS.64 R8, [R0+0x100] ;  /* 0x0001000000087984 */ /* 0x000fe40000000a00 */
[----:B-1----:R-:W-:-:S13]  /*0200*/  ISETP.GE.AND P3, PT, R19, R6, PT ;  /* 0x000000061300720c */ /* 0x002fda0003f66270 */
[----:B------:R-:W-:Y:S04]  /*0210*/  @!P3 STS [R0], R19 ;  /* 0x000000130000b388 */ /* 0x000fe80000000800 */
[----:B------:R-:W-:Y:S04]  /*0220*/  @!P3 LDS R21, [R11] ;  /* 0x000000000b15b984 */ /* 0x000fe80000000800 */
[----:B------:R-:W0:Y:S02]  /*0230*/  LDS R12, [R10+0x100] ;  /* 0x000100000a0c7984 */ /* 0x000e240000000800 */
[----:B0-----:R-:W-:-:S05]  /*0240*/  IMAD.IADD R21, R12, 0x1, R21 ;  /* 0x000000010c157824 */ /* 0x001fca00078e0215 */
[----:B------:R-:W-:-:S13]  /*0250*/  ISETP.GE.AND P2, PT, R21, R8, PT ;  /* 0x000000081500720c */ /* 0x000fda0003f46270 */
[----:B------:R-:W-:Y:S04]  /*0260*/  @!P2 STS [R0+0x100], R21 ;  /* 0x000100150000a388 */ /* 0x000fe80000000800 */
[----:B------:R-:W-:Y:S04]  /*0270*/  LDS R12, [R10] ;  /* 0x000000000a0c7984 */ /* 0x000fe80000000800 */
[----:B------:R-:W0:Y:S02]  /*0280*/  LDS R13, [R11+0x4] ;  /* 0x000004000b0d7984 */ /* 0x000e240000000800 */
[----:B0-----:R-:W-:-:S05]  /*0290*/  IMAD.IADD R12, R12, 0x1, R13 ;  /* 0x000000010c0c7824 */ /* 0x001fca00078e020d */
[----:B------:R-:W-:-:S13]  /*02a0*/  ISETP.GE.AND P1, PT, R12, R7, PT ;  /* 0x000000070c00720c */ /* 0x000fda0003f26270 */
[----:B------:R-:W-:Y:S04]  /*02b0*/  @!P1 STS [R0+0x4], R12 ;  /* 0x0000040c00009388 */ /* 0x000fe80000000800 */
[----:B------:R-:W-:Y:S04]  /*02c0*/  @!P1 LDS R13, [R11+0x4] ;  /* 0x000004000b0d9984 */ /* 0x000fe80000000800 */
[----:B------:R-:W0:Y:S02]  /*02d0*/  LDS R14, [R10+0x100] ;  /* 0x000100000a0e7984 */ /* 0x000e240000000800 */
[----:B0-----:R-:W-:-:S04]  /*02e0*/  IADD3 R16, PT, PT, R14, R13, RZ ;  /* 0x0000000d0e107210 */ /* 0x001fc80007ffe0ff */
[----:B------:R-:W-:-:S13]  /*02f0*/  ISETP.GE.AND P0, PT, R16, R9, PT ;  /* 0x000000091000720c */ /* 0x000fda0003f06270 */
[----:B------:R-:W-:Y:S04]  /*0300*/  @!P0 STS [R0+0x104], R16 ;  /* 0x0001041000008388 */ /* 0x000fe80000000800 */
[----:B------:R-:W-:Y:S04]  /*0310*/  LDS R13, [R10+0x4] ;  /* 0x000004000a0d7984 */ /* 0x000fe80000000800 */
[----:B------:R-:W0:Y:S01]  /*0320*/  LDS R14, [R11+0x100] ;  /* 0x000100000b0e7984 */ /* 0x000e220000000800 */
[----:B------:R-:W-:Y:S02]  /*0330*/  @!P3 IMAD.MOV.U32 R6, RZ, RZ, R19 ;  /* 0x000000ffff06b224 */ /* 0x000fe400078e0013 */
[----:B0-----:R-:W-:-:S05]  /*0340*/  IMAD.IADD R15, R13, 0x1, R14 ;  /* 0x000000010d0f7824 */ /* 0x001fca00078e020e */
[----:B------:R-:W-:-:S13]  /*0350*/  ISETP.GE.AND P3, PT, R15, R6, PT ;  /* 0x000000060f00720c */ /* 0x000fda0003f66270 */
[----:B------:R-:W-:Y:S04]  /*0360*/  @!P3 STS [R0], R15 ;  /* 0x0000000f0000b388 */ /* 0x000fe80000000800 */
[----:B------:R-:W0:Y:S01]  /*0370*/  LDS R19, [R10+0x104] ;  /* 0x000104000a137984 */ /* 0x000e220000000800 */
[----:B------:R-:W-:Y:S01]  /*0380*/  @!P2 IMAD.MOV.U32 R8, RZ, RZ, R21 ;  /* 0x000000ffff08a224 */ /* 0x000fe200078e0015 */
[----:B0-----:R-:W-:-:S04]  /*0390*/  IADD3 R17, PT, PT, R14, R19, RZ ;  /* 0x000000130e117210 */ /* 0x001fc80007ffe0ff */
[----:B------:R-:W-:-:S13]  /*03a0*/  ISETP.GE.AND P2, PT, R17, R8, PT ;  /* 0x000000081100720c */ /* 0x000fda0003f46270 */
[----:B------:R-:W-:Y:S04]  /*03b0*/  @!P2 STS [R0+0x100], R17 ;  /* 0x000100110000a388 */ /* 0x000fe80000000800 */
[----:B------:R-:W0:Y:S01]  /*03c0*/  LDS R14, [R11+0x104] ;  /* 0x000104000b0e7984 */ /* 0x000e220000000800 */
[----:B------:R-:W-:Y:S02]  /*03d0*/  @!P1 IMAD.MOV.U32 R7, RZ, RZ, R12 ;  /* 0x000000ffff079224 */ /* 0x000fe400078e000c */
[----:B0-----:R-:W-:-:S05]  /*03e0*/  IMAD.IADD R13, R13, 0x1, R14 ;  /* 0x000000010d0d7824 */ /* 0x001fca00078e020e */
[----:B------:R-:W-:-:S13]  /*03f0*/  ISETP.GE.AND P1, PT, R13, R7, PT ;  /* 0x000000070d00720c */ /* 0x000fda0003f26270 */
[----:B------:R-:W-:Y:S04]  /*0400*/  @!P1 STS [R0+0x4], R13 ;  /* 0x0000040d00009388 */ /* 0x000fe80000000800 */
[----:B------:R-:W0:Y:S01]  /*0410*/  @!P1 LDS R19, [R10+0x104] ;  /* 0x000104000a139984 */ /* 0x000e220000000800 */
[----:B------:R-:W-:Y:S01]  /*0420*/  @!P0 IMAD.MOV.U32 R9, RZ, RZ, R16 ;  /* 0x000000ffff098224 */ /* 0x000fe200078e0010 */
        /* <DEDUP_REMOVED lines=9> */
[----:B------:R-:W-:Y:S04]  /*04c0*/  @!P3 LDS R19, [R11+0x200] ;  /* 0x000200000b13b984 */ /* 0x000fe80000000800 */
[----:B------:R-:W0:Y:S01]  /*04d0*/  LDS R12, [R10+0x108] ;  /* 0x000108000a0c7984 */ /* 0x000e220000000800 */
        /* <DEDUP_REMOVED lines=9> */
[----:B------:R-:W-:Y:S04]  /*0570*/  @!P1 STS [R0+0x4], R12 ;  /* 0x0000040c00009388 */ /* 0x000fe80000000800 */
        /* <DEDUP_REMOVED lines=1307> */
[----:B------:R-:W-:Y:S01]  /*5730*/  @!P0 MOV R9, R16 ;  /* 0x0000001000098202 */ /* 0x000fe20000000f00 */
[----:B0-----:R-:W-:-:S05]  /*5740*/  IMAD.IADD R16, R14, 0x1, R17 ;  /* 0x000000010e107824 */ /* 0x001fca00078e0211 */
[----:B------:R-:W-:-:S13]  /*5750*/  ISETP.GE.AND P0, PT, R16, R9, PT ;  /* 0x000000091000720c */ /* 0x000fda0003f06270 */
[----:B------:R-:W-:Y:S04]  /*5760*/  @!P0 STS [R0+0x104], R16 ;  /* 0x0001041000008388 */ /* 0x000fe80000000800 */
[----:B------:R-:W-:Y:S04]  /*5770*/  LDS R13, [R10+0xf4] ;  /* 0x0000f4000a0d7984 */ /* 0x000fe80000000800 */
[----:B------:R-:W0:Y:S01]  /*5780*/  LDS R14, [R11+0x3d00] ;  /* 0x003d00000b0e7984 */ /* 0x000e220000000800 */
[----:B------:R-:W-:Y:S01]  /*5790*/  @!P3 IMAD.MOV.U32 R6, RZ, RZ, R15 ;  /* 0x000000ffff06b224 */ /* 0x000fe200078e000f */
[----:B0-----:R-:W-:-:S04]  /*57a0*/  IADD3 R15, PT, PT, R13, R14, RZ ;  /* 0x0000000e0d0f7210 */ /* 0x001fc80007ffe0ff */
[----:B------:R-:W-:-:S13]  /*57b0*/  ISETP.GE.AND P3, PT, R15, R6, PT ;  /* 0x000000060f00720c */ /* 0x000fda0003f66270 */
[----:B------:R-:W-:Y:S04]  /*57c0*/  @!P3 STS [R0], R15 ;  /* 0x0000000f0000b388 */ /* 0x000fe80000000800 */
[----:B------:R-:W0:Y:S01]  /*57d0*/  LDS R19, [R10+0x1f4] ;  /* 0x0001f4000a137984 */ /* 0x000e220000000800 */
[----:B------:R-:W-:Y:S02]  /*57e0*/  @!P2 IMAD.MOV.U32 R8, RZ, RZ, R21 ;  /* 0x000000ffff08a224 */ /* 0x000fe400078e0015 */
[----:B0-----:R-:W-:-:S05]  /*57f0*/  IMAD.IADD R17, R14, 0x1, R19 ;  /* 0x000000010e117824 */ /* 0x001fca00078e0213 */
[----:B------:R-:W-:-:S13]  /*5800*/  ISETP.GE.AND P2, PT, R17, R8, PT ;  /* 0x000000081100720c */ /* 0x000fda0003f46270 */
[----:B------:R-:W-:Y:S04]  /*5810*/  @!P2 STS [R0+0x100], R17 ;  /* 0x000100110000a388 */ /* 0x000fe80000000800 */
[----:B------:R-:W0:Y:S01]  /*5820*/  LDS R14, [R11+0x3d04] ;  /* 0x003d04000b0e7984 */ /* 0x000e220000000800 */
[----:B------:R-:W-:Y:S01]  /*5830*/  @!P1 MOV R7, R12 ;  /* 0x0000000c00079202 */ /* 0x000fe20000000f00 */
        /* <DEDUP_REMOVED lines=25> */
[----:B------:R-:W-:Y:S04]  /*59d0*/  @!P1 STS [R0+0x4], R12 ;  /* 0x0000040c00009388 */ /* 0x000fe80000000800 */
[----:B------:R-:W-:Y:S04]  /*59e0*/  @!P1 LDS R17, [R11+0x3e04] ;  /* 0x003e04000b119984 */ /* 0x000fe80000000800 */
[----:B------:R-:W0:Y:S01]  /*59f0*/  LDS R14, [R10+0x1f8] ;  /* 0x0001f8000a0e7984 */ /* 0x000e220000000800 */
[----:B------:R-:W-:Y:S02]  /*5a00*/  @!P0 IMAD.MOV.U32 R9, RZ, RZ, R16 ;  /* 0x000000ffff098224 */ /* 0x000fe400078e0010 */
[----:B0-----:R-:W-:-:S05]  /*5a10*/  IMAD.IADD R16, R14, 0x1, R17 ;  /* 0x000000010e107824 */ /* 0x001fca00078e0211 */
[----:B------:R-:W-:-:S13]  /*5a20*/  ISETP.GE.AND P0, PT, R16, R9, PT ;  /* 0x000000091000720c */ /* 0x000fda0003f06270 */
[----:B------:R-:W-:Y:S04]  /*5a30*/  @!P0 STS [R0+0x104], R16 ;  /* 0x0001041000008388 */ /* 0x000fe80000000800 */
[----:B------:R-:W-:Y:S04]  /*5a40*/  LDS R13, [R10+0xfc] ;  /* 0x0000fc000a0d7984 */ /* 0x000fe80000000800 */
[----:B------:R-:W0:Y:S01]  /*5a50*/  LDS R14, [R11+0x3f00] ;  /* 0x003f00000b0e7984 */ /* 0x000e220000000800 */
[----:B------:R-:W-:Y:S01]  /*5a60*/  @!P3 MOV R6, R15 ;  /* 0x0000000f0006b202 */ /* 0x000fe20000000f00 */
        /* <DEDUP_REMOVED lines=14> */
[----:B------:R-:W-:Y:S01]  /*5b50*/  @!P0 MOV R9, R16 ;  /* 0x0000001000098202 */ /* 0x000fe20000000f00 */
[----:B0-----:R-:W-:-:S05]  /*5b60*/  IMAD.IADD R19, R6, 0x1, R19 ;  /* 0x0000000106137824 */ /* 0x001fca00078e0213 */
[----:B------:R-:W-:-:S13]  /*5b70*/  ISETP.GE.AND P0, PT, R19, R9, PT ;  /* 0x000000091300720c */ /* 0x000fda0003f06270 */
[----:B------:R-:W-:Y:S01]  /*5b80*/  @!P0 STS [R0+0x104], R19 ;  /* 0x0001041300008388 */ /* 0x000fe20000000800 */
[----:B------:R-:W-:Y:S06]  /*5b90*/  BAR.SYNC.DEFER_BLOCKING 0x0 ;  /* 0x0000000000007b1d */ /* 0x000fec0000010000 */
[----:B------:R-:W0:Y:S04]  /*5ba0*/  LDS.64 R6, [R0] ;  /* 0x0000000000067984 */ /* 0x000e280000000a00 */
[----:B------:R-:W1:Y:S04]  /*5bb0*/  LDS.64 R8, [R0+0x100] ;  /* 0x0001000000087984 */ /* 0x000e680000000a00 */
[----:B0-----:R-:W-:Y:S04]  /*5bc0*/  STG.E desc[UR6][R4.64], R6 ;  /* 0x0000000604007986 */ /* 0x001fe8000c101906 */
[----:B-1----:R-:W-:Y:S04]  /*5bd0*/  STG.E desc[UR6][R2.64], R8 ;  /* 0x0000000802007986 */ /* 0x002fe8000c101906 */
[----:B------:R-:W-:Y:S04]  /*5be0*/  STG.E desc[UR6][R4.64+0x4], R7 ;  /* 0x0000040704007986 */ /* 0x000fe8000c101906 */
[----:B------:R-:W-:Y:S01]  /*5bf0*/  STG.E desc[UR6][R2.64+0x4], R9 ;  /* 0x0000040902007986 */ /* 0x000fe2000c101906 */
[----:B------:R-:W-:Y:S06]  /*5c00*/  BAR.SYNC.DEFER_BLOCKING 0x0 ;  /* 0x0000000000007b1d */ /* 0x000fec0000010000 */
[----:B------:R-:W-:Y:S05]  /*5c10*/  EXIT ;  /* 0x000000000000794d */ /* 0x000fea0003800000 */
.L_x_4:
        /* <DEDUP_REMOVED lines=14> */
.L_x_7:


//--------------------- .nv.shared._Z10cal_phase3Piii --------------------------
	.section	.nv.shared._Z10cal_phase3Piii,"aw",@nobits
	.sectionflags	@""
	.align	4
.nv.shared._Z10cal_phase3Piii:
	.zero		33792


//--------------------- .nv.shared.reserved.0     --------------------------
	.section	.nv.shared.reserved.0,"aw",@nobits
	.weak		__nv_reservedSMEM_offset_0_alias
	.size		__nv_reservedSMEM_offset_0_alias, 0, 64
	.other		__nv_reservedSMEM_offset_0_alias,@"STO_CUDA_RESERVED_SHARED STV_DEFAULT"
__nv_reservedSMEM_offset_0_alias:
	.zero		0
	.zero		64


//--------------------- .nv.shared._Z10cal_phase2Piii --------------------------
	.section	.nv.shared._Z10cal_phase2Piii,"aw",@nobits
	.sectionflags	@""
	.align	4
.nv.shared._Z10cal_phase2Piii:
	.zero		33792


//--------------------- .nv.shared._Z10cal_phase1Piii --------------------------
	.section	.nv.shared._Z10cal_phase1Piii,"aw",@nobits
	.sectionflags	@""
	.align	4
.nv.shared._Z10cal_phase1Piii:
	.zero		17408


//--------------------- .nv.constant0._Z10cal_phase3Piii --------------------------
	.section	.nv.constant0._Z10cal_phase3Piii,"a",@progbits
	.sectionflags	@""
	.align	4
.nv.constant0._Z10cal_phase3Piii:
	.zero		912


//--------------------- .nv.constant0._Z10cal_phase2Piii --------------------------
	.section	.nv.constant0._Z10cal_phase2Piii,"a",@progbits
	.sectionflags	@""
	.align	4
.nv.constant0._Z10cal_phase2Piii:
	.zero		912


//--------------------- .nv.constant0._Z10cal_phase1Piii --------------------------
	.section	.nv.constant0._Z10cal_phase1Piii,"a",@progbits
	.sectionflags	@""
	.align	4
.nv.constant0._Z10cal_phase1Piii:
	.zero		912


//--------------------- SYMBOLS --------------------------

	.type		.nv.reservedSmem.offset0,@object
	.size		.nv.reservedSmem.offset0,0x4
	.type		.nv.reservedSmem.cap,@object
	.size		.nv.reservedSmem.cap,0x4
